	.headerflags	@"EF_CUDA_TEXMODE_UNIFIED EF_CUDA_64BIT_ADDRESS EF_CUDA_SM86 EF_CUDA_VIRTUAL_SM(EF_CUDA_SM86)"
	.elftype	@"ET_EXEC"


//--------------------- .nv.info                  --------------------------
	.section	.nv.info,"",@"SHT_CUDA_INFO"
	.align	4


	//----- nvinfo : EIATTR_REGCOUNT
	.align		4
        /*0000*/ 	.byte	0x04, 0x2f
        /*0002*/ 	.short	(.L_1 - .L_0)
	.align		4
.L_0:
        /*0004*/ 	.word	index@(triton_mm)
        /*0008*/ 	.word	0x00000080


	//----- nvinfo : EIATTR_MAX_STACK_SIZE
	.align		4
.L_1:
        /*000c*/ 	.byte	0x04, 0x23
        /*000e*/ 	.short	(.L_3 - .L_2)
	.align		4
.L_2:
        /*0010*/ 	.word	index@(triton_mm)
        /*0014*/ 	.word	0x00000000


	//----- nvinfo : EIATTR_MIN_STACK_SIZE
	.align		4
.L_3:
        /*0018*/ 	.byte	0x04, 0x12
        /*001a*/ 	.short	(.L_5 - .L_4)
	.align		4
.L_4:
        /*001c*/ 	.word	index@(triton_mm)
        /*0020*/ 	.word	0x00000000


	//----- nvinfo : EIATTR_FRAME_SIZE
	.align		4
.L_5:
        /*0024*/ 	.byte	0x04, 0x11
        /*0026*/ 	.short	(.L_7 - .L_6)
	.align		4
.L_6:
        /*0028*/ 	.word	index@(triton_mm)
        /*002c*/ 	.word	0x00000000
.L_7:


//--------------------- .nv.info.triton_mm        --------------------------
	.section	.nv.info.triton_mm,"",@"SHT_CUDA_INFO"
	.align	4


	//----- nvinfo : EIATTR_CUDA_API_VERSION
	.align		4
        /*0000*/ 	.byte	0x04, 0x37
        /*0002*/ 	.short	(.L_9 - .L_8)
.L_8:
        /*0004*/ 	.word	0x0000007b


	//----- nvinfo : EIATTR_SW2861232_WAR
	.align		4
.L_9:
        /*0008*/ 	.byte	0x01, 0x35
	.zero		2


	//----- nvinfo : EIATTR_PARAM_CBANK
	.align		4
        /*000c*/ 	.byte	0x04, 0x0a
        /*000e*/ 	.short	(.L_11 - .L_10)
	.align		4
.L_10:
        /*0010*/ 	.word	index@(.nv.constant0.triton_mm)
        /*0014*/ 	.short	0x0160
        /*0016*/ 	.short	0x0024


	//----- nvinfo : EIATTR_CBANK_PARAM_SIZE
	.align		4
.L_11:
        /*0018*/ 	.byte	0x03, 0x19
        /*001a*/ 	.short	0x0024


	//----- nvinfo : EIATTR_KPARAM_INFO
	.align		4
        /*001c*/ 	.byte	0x04, 0x17
        /*001e*/ 	.short	(.L_13 - .L_12)
.L_12:
        /*0020*/ 	.word	0x00000000
        /*0024*/ 	.short	0x0004
        /*0026*/ 	.short	0x0020
        /*0028*/ 	.byte	0x00, 0xf0, 0x11, 0x00


	//----- nvinfo : EIATTR_KPARAM_INFO
	.align		4
.L_13:
        /*002c*/ 	.byte	0x04, 0x17
        /*002e*/ 	.short	(.L_15 - .L_14)
.L_14:
        /*0030*/ 	.word	0x00000000
        /*0034*/ 	.short	0x0003
        /*0036*/ 	.short	0x0018
        /*0038*/ 	.byte	0x00, 0xf0, 0x21, 0x00


	//----- nvinfo : EIATTR_KPARAM_INFO
	.align		4
.L_15:
        /*003c*/ 	.byte	0x04, 0x17
        /*003e*/ 	.short	(.L_17 - .L_16)
.L_16:
        /*0040*/ 	.word	0x00000000
        /*0044*/ 	.short	0x0002
        /*0046*/ 	.short	0x0010
        /*0048*/ 	.byte	0x00, 0xf0, 0x21, 0x00


	//----- nvinfo : EIATTR_KPARAM_INFO
	.align		4
.L_17:
        /*004c*/ 	.byte	0x04, 0x17
        /*004e*/ 	.short	(.L_19 - .L_18)
.L_18:
        /*0050*/ 	.word	0x00000000
        /*0054*/ 	.short	0x0001
        /*0056*/ 	.short	0x0008
        /*0058*/ 	.byte	0x00, 0xf0, 0x21, 0x00


	//----- nvinfo : EIATTR_KPARAM_INFO
	.align		4
.L_19:
        /*005c*/ 	.byte	0x04, 0x17
        /*005e*/ 	.short	(.L_21 - .L_20)
.L_20:
        /*0060*/ 	.word	0x00000000
        /*0064*/ 	.short	0x0000
        /*0066*/ 	.short	0x0000
        /*0068*/ 	.byte	0x00, 0xf0, 0x21, 0x00


	//----- nvinfo : EIATTR_MAXREG_COUNT
	.align		4
.L_21:
        /*006c*/ 	.byte	0x03, 0x1b
        /*006e*/ 	.short	0x00ff


	//----- nvinfo : EIATTR_EXIT_INSTR_OFFSETS
	.align		4
        /*0070*/ 	.byte	0x04, 0x1c
        /*0072*/ 	.short	(.L_23 - .L_22)


	//   ....[0]....
.L_22:
        /*0074*/ 	.word	0x00000040


	//   ....[1]....
        /*0078*/ 	.word	0x00003680


	//   ....[2]....
        /*007c*/ 	.word	0x000036a0


	//----- nvinfo : EIATTR_MAX_THREADS
	.align		4
.L_23:
        /*0080*/ 	.byte	0x04, 0x05
        /*0082*/ 	.short	(.L_25 - .L_24)
.L_24:
        /*0084*/ 	.word	0x00000080
        /*0088*/ 	.word	0x00000001
        /*008c*/ 	.word	0x00000001
.L_25:


//--------------------- .nv.rel.action            --------------------------
	.section	.nv.rel.action,"",@"SHT_CUDA_RELOCINFO"
	.align	8
	.sectionentsize	8
        /*0000*/ 	.byte	0x73, 0x00, 0x00, 0x00, 0x00, 0x00, 0x00, 0x00, 0x00, 0x00, 0x00, 0x11, 0x25, 0x00, 0x05, 0x36


//--------------------- .nv.constant0.triton_mm   --------------------------
	.section	.nv.constant0.triton_mm,"a",@progbits
	.align	4
.nv.constant0.triton_mm:
	.zero		388


//--------------------- .text.triton_mm           --------------------------
	.section	.text.triton_mm,"ax",@progbits
	.sectionflags	@"SHF_BARRIERS=1"
	.sectioninfo	@"SHI_REGISTERS=128"
	.align	128
        .global         triton_mm
        .type           triton_mm,@function
        .size           triton_mm,(.L_x_3 - triton_mm)
        .other          triton_mm,@"STO_CUDA_ENTRY STV_DEFAULT"
triton_mm:
.text.triton_mm:
[----:B------:R-:W-:-:S02]  /*0000*/  MOV R1, c[0x0][0x28] ;  /* 0x00000a0000017a02 */ /* 0x000fc40000000f00 */
[----:B------:R-:W-:-:S05]  /*0010*/  MOV R82, c[0x0][0x180] ;  /* 0x0000600000527a02 */ /* 0x000fca0000000f00 */
[----:B------:R-:W-:-:S05]  /*0020*/  IMAD R0, R82, 0x1900, RZ ;  /* 0x0000190052007824 */ /* 0x000fca00078e02ff */
[----:B------:R-:W-:-:S13]  /*0030*/  ISETP.NE.AND P0, PT, R0, RZ, PT ;  /* 0x000000ff0000720c */ /* 0x000fda0003f05270 */
[----:B------:R-:W-:Y:S05]  /*0040*/  @!P0 EXIT ;  /* 0x000000000000894d */ /* 0x000fea0003800000 */
[----:B------:R-:W1:Y:S01]  /*0050*/  S2R R13, SR_CTAID.X ;  /* 0x00000000000d7919 */ /* 0x000e620000002500 */
[----:B------:R-:W-:Y:S01]  /*0060*/  IMAD R82, R82, 0x32, RZ ;  /* 0x0000003252527824 */ /* 0x000fe200078e02ff */
[----:B------:R-:W-:Y:S01]  /*0070*/  ULDC.64 UR4, c[0x0][0x118] ;  /* 0x0000460000047ab9 */ /* 0x000fe20000000a00 */
[----:B------:R-:W-:Y:S01]  /*0080*/  MOV R76, RZ ;  /* 0x000000ff004c7202 */ /* 0x000fe20000000f00 */
[----:B------:R-:W-:Y:S01]  /*0090*/  CS2R R56, SRZ ;  /* 0x0000000000387805 */ /* 0x000fe2000001ff00 */
[----:B------:R-:W-:Y:S01]  /*00a0*/  CS2R R58, SRZ ;  /* 0x00000000003a7805 */ /* 0x000fe2000001ff00 */
[----:B------:R-:W-:Y:S01]  /*00b0*/  IADD3 R0, R82, 0x3f, RZ ;  /* 0x0000003f52007810 */ /* 0x000fe20007ffe0ff */
[----:B------:R-:W-:Y:S01]  /*00c0*/  CS2R R52, SRZ ;  /* 0x0000000000347805 */ /* 0x000fe2000001ff00 */
[----:B------:R-:W-:Y:S01]  /*00d0*/  IABS R17, R82 ;  /* 0x0000005200117213 */ /* 0x000fe20000000000 */
[----:B------:R-:W-:Y:S01]  /*00e0*/  CS2R R54, SRZ ;  /* 0x0000000000367805 */ /* 0x000fe2000001ff00 */
[----:B------:R-:W-:Y:S01]  /*00f0*/  SHF.R.S32.HI R3, RZ, 0x1f, R0 ;  /* 0x0000001fff037819 */ /* 0x000fe20000011400 */
[----:B------:R-:W-:Y:S01]  /*0100*/  CS2R R48, SRZ ;  /* 0x0000000000307805 */ /* 0x000fe2000001ff00 */
[----:B------:R-:W-:Y:S01]  /*0110*/  CS2R R50, SRZ ;  /* 0x0000000000327805 */ /* 0x000fe2000001ff00 */
[----:B------:R-:W-:Y:S01]  /*0120*/  CS2R R44, SRZ ;  /* 0x00000000002c7805 */ /* 0x000fe2000001ff00 */
[----:B------:R-:W-:Y:S01]  /*0130*/  LEA.HI R3, R3, R0, RZ, 0x6 ;  /* 0x0000000003037211 */ /* 0x000fe200078f30ff */
[----:B------:R-:W-:Y:S01]  /*0140*/  CS2R R46, SRZ ;  /* 0x00000000002e7805 */ /* 0x000fe2000001ff00 */
        /* <DEDUP_REMOVED lines=8> */
[----:B-1----:R-:W-:-:S02]  /*01d0*/  SHF.R.S32.HI R2, RZ, 0x1f, R13 ;  /* 0x0000001fff027819 */ /* 0x002fc4000001140d */
[----:B------:R-:W-:Y:S02]  /*01e0*/  ISETP.GE.AND P1, PT, R13, RZ, PT ;  /* 0x000000ff0d00720c */ /* 0x000fe40003f26270 */
[----:B------:R-:W-:-:S04]  /*01f0*/  LEA.HI R4, R2, R13, RZ, 0x4 ;  /* 0x0000000d02047211 */ /* 0x000fc800078f20ff */
[----:B------:R-:W-:Y:S02]  /*0200*/  SHF.R.S32.HI R2, RZ, 0x4, R4 ;  /* 0x00000004ff027819 */ /* 0x000fe40000011404 */
[----:B------:R-:W-:Y:S02]  /*0210*/  LOP3.LUT R4, R4, 0xfffffff0, RZ, 0xc0, !PT ;  /* 0xfffffff004047812 */ /* 0x000fe400078ec0ff */
[----:B------:R-:W-:-:S04]  /*0220*/  SHF.L.U32 R0, R2, 0x3, RZ ;  /* 0x0000000302007819 */ /* 0x000fc800000006ff */
[----:B------:R-:W-:-:S04]  /*0230*/  LEA.HI.SX32 R3, R3, -R0, 0x1a ;  /* 0x8000000003037211 */ /* 0x000fc800078fd2ff */
[----:B------:R-:W-:-:S04]  /*0240*/  IMNMX R6, R3, 0x8, PT ;  /* 0x0000000803067817 */ /* 0x000fc80003800200 */
[-C--:B------:R-:W-:Y:S02]  /*0250*/  IABS R15, R6.reuse ;  /* 0x00000006000f7213 */ /* 0x080fe40000000000 */
[-C--:B------:R-:W-:Y:S02]  /*0260*/  IABS R9, R6.reuse ;  /* 0x0000000600097213 */ /* 0x080fe40000000000 */
[----:B------:R-:W1:Y:S02]  /*0270*/  I2F.RP R5, R15 ;  /* 0x0000000f00057306 */ /* 0x000e640000209400 */
[----:B------:R-:W-:Y:S02]  /*0280*/  IADD3 R10, RZ, -R9, RZ ;  /* 0x80000009ff0a7210 */ /* 0x000fe40007ffe0ff */
[----:B------:R-:W-:-:S04]  /*0290*/  LOP3.LUT R9, RZ, R6, RZ, 0x33, !PT ;  /* 0x00000006ff097212 */ /* 0x000fc800078e33ff */
[----:B-1----:R-:W1:Y:S02]  /*02a0*/  MUFU.RCP R5, R5 ;  /* 0x0000000500057308 */ /* 0x002e640000001000 */
[----:B-1----:R-:W-:-:S06]  /*02b0*/  IADD3 R2, R5, 0xffffffe, RZ ;  /* 0x0ffffffe05027810 */ /* 0x002fcc0007ffe0ff */
[----:B------:R1:W2:Y:S02]  /*02c0*/  F2I.FTZ.U32.TRUNC.NTZ R3, R2 ;  /* 0x0000000200037305 */ /* 0x0002a4000021f000 */
[----:B-1----:R-:W-:Y:S02]  /*02d0*/  MOV R2, RZ ;  /* 0x000000ff00027202 */ /* 0x002fe40000000f00 */
[----:B--2---:R-:W-:-:S05]  /*02e0*/  IADD3 R8, RZ, -R3, RZ ;  /* 0x80000003ff087210 */ /* 0x004fca0007ffe0ff */
[----:B------:R-:W-:Y:S01]  /*02f0*/  IMAD R7, R8, R15, RZ ;  /* 0x0000000f08077224 */ /* 0x000fe200078e02ff */
[-C--:B------:R-:W-:Y:S02]  /*0300*/  IABS R8, R13.reuse ;  /* 0x0000000d00087213 */ /* 0x080fe40000000000 */
[----:B------:R-:W-:Y:S01]  /*0310*/  IADD3 R13, -R4, R13, RZ ;  /* 0x0000000d040d7210 */ /* 0x000fe20007ffe1ff */
[----:B------:R-:W-:Y:S01]  /*0320*/  IMAD.HI.U32 R7, R3, R7, R2 ;  /* 0x0000000703077227 */ /* 0x000fe200078e0002 */
[----:B------:R-:W-:Y:S02]  /*0330*/  MOV R3, R8 ;  /* 0x0000000800037202 */ /* 0x000fe40000000f00 */
[----:B------:R-:W1:Y:S01]  /*0340*/  I2F.RP R8, R17 ;  /* 0x0000001100087306 */ /* 0x000e620000209400 */
[----:B------:R-:W-:Y:S02]  /*0350*/  IABS R4, R13 ;  /* 0x0000000d00047213 */ /* 0x000fe40000000000 */
[----:B------:R-:W-:-:S04]  /*0360*/  IMAD.HI.U32 R2, R7, R3, RZ ;  /* 0x0000000307027227 */ /* 0x000fc800078e00ff */
[----:B------:R-:W-:Y:S02]  /*0370*/  IMAD R2, R2, R10, R3 ;  /* 0x0000000a02027224 */ /* 0x000fe400078e0203 */
[----:B------:R-:W2:Y:S01]  /*0380*/  S2R R3, SR_TID.X ;  /* 0x0000000000037919 */ /* 0x000ea20000002100 */
[----:B------:R-:W-:Y:S02]  /*0390*/  IMAD.HI.U32 R7, R7, R4, RZ ;  /* 0x0000000407077227 */ /* 0x000fe400078e00ff */
[----:B------:R-:W-:Y:S01]  /*03a0*/  ISETP.GT.U32.AND P0, PT, R15, R2, PT ;  /* 0x000000020f00720c */ /* 0x000fe20003f04070 */
[----:B-1----:R-:W1:-:S12]  /*03b0*/  MUFU.RCP R8, R8 ;  /* 0x0000000800087308 */ /* 0x002e580000001000 */
[----:B------:R-:W-:-:S04]  /*03c0*/  @!P0 IADD3 R2, R2, -R15, RZ ;  /* 0x8000000f02028210 */ /* 0x000fc80007ffe0ff */
[----:B------:R-:W-:Y:S02]  /*03d0*/  ISETP.GT.U32.AND P0, PT, R15, R2, PT ;  /* 0x000000020f00720c */ /* 0x000fe40003f04070 */
[----:B-1----:R-:W-:Y:S02]  /*03e0*/  IADD3 R5, R8, 0xffffffe, RZ ;  /* 0x0ffffffe08057810 */ /* 0x002fe40007ffe0ff */
[C---:B--2---:R-:W-:Y:S02]  /*03f0*/  SHF.L.U32 R83, R3.reuse, 0x2, RZ ;  /* 0x0000000203537819 */ /* 0x044fe400000006ff */
[----:B------:R-:W-:Y:S02]  /*0400*/  SHF.R.U32.HI R85, RZ, 0x4, R3 ;  /* 0x00000004ff557819 */ /* 0x000fe40000011603 */
[----:B------:R-:W1:Y:S01]  /*0410*/  F2I.FTZ.U32.TRUNC.NTZ R5, R5 ;  /* 0x0000000500057305 */ /* 0x000e62000021f000 */
[----:B------:R-:W-:Y:S02]  /*0420*/  SHF.L.U32 R79, R3, 0x4, RZ ;  /* 0x00000004034f7819 */ /* 0x000fe400000006ff */
[----:B------:R-:W-:-:S02]  /*0430*/  LOP3.LUT R78, R83, 0x3c, RZ, 0xc0, !PT ;  /* 0x0000003c534e7812 */ /* 0x000fc400078ec0ff */
[----:B------:R-:W-:Y:S02]  /*0440*/  @!P0 IADD3 R2, R2, -R15, RZ ;  /* 0x8000000f02028210 */ /* 0x000fe40007ffe0ff */
[----:B------:R-:W-:Y:S02]  /*0450*/  ISETP.NE.AND P0, PT, R6, RZ, PT ;  /* 0x000000ff0600720c */ /* 0x000fe40003f05270 */
[----:B------:R-:W-:Y:S02]  /*0460*/  @!P1 IADD3 R2, -R2, RZ, RZ ;  /* 0x000000ff02029210 */ /* 0x000fe40007ffe1ff */
[----:B------:R-:W-:Y:S02]  /*0470*/  LOP3.LUT R6, R13, R6, RZ, 0x3c, !PT ;  /* 0x000000060d067212 */ /* 0x000fe400078e3cff */
[----:B------:R-:W-:Y:S02]  /*0480*/  SEL R11, R9, R2, !P0 ;  /* 0x00000002090b7207 */ /* 0x000fe40004000000 */
[----:B------:R-:W-:-:S02]  /*0490*/  SHF.R.U32.HI R2, RZ, 0x2, R3 ;  /* 0x00000002ff027819 */ /* 0x000fc40000011603 */
[----:B------:R-:W-:Y:S01]  /*04a0*/  IADD3 R8, R0, R11, RZ ;  /* 0x0000000b00087210 */ /* 0x000fe20007ffe0ff */
[----:B------:R-:W-:Y:S01]  /*04b0*/  IMAD R0, R7, R10, R4 ;  /* 0x0000000a07007224 */ /* 0x000fe200078e0204 */
[----:B-1----:R-:W-:Y:S02]  /*04c0*/  IADD3 R12, RZ, -R5, RZ ;  /* 0x80000005ff0c7210 */ /* 0x002fe40007ffe0ff */
[----:B------:R-:W-:Y:S02]  /*04d0*/  SGXT.U32 R11, R2, 0x5 ;  /* 0x00000005020b781a */ /* 0x000fe40000000000 */
[----:B------:R-:W-:Y:S02]  /*04e0*/  SHF.L.U32 R8, R8, 0x6, RZ ;  /* 0x0000000608087819 */ /* 0x000fe400000006ff */
[----:B------:R-:W-:Y:S02]  /*04f0*/  MOV R2, R12 ;  /* 0x0000000c00027202 */ /* 0x000fe40000000f00 */
[----:B------:R-:W-:-:S02]  /*0500*/  LOP3.LUT R12, R8, R11, RZ, 0xfc, !PT ;  /* 0x0000000b080c7212 */ /* 0x000fc400078efcff */
[----:B------:R-:W-:Y:S01]  /*0510*/  ISETP.GT.U32.AND P2, PT, R15, R0, PT ;  /* 0x000000000f00720c */ /* 0x000fe20003f44070 */
[----:B------:R-:W-:Y:S01]  /*0520*/  IMAD R19, R2, R17, RZ ;  /* 0x0000001102137224 */ /* 0x000fe200078e02ff */
[----:B------:R-:W-:Y:S02]  /*0530*/  MOV R4, RZ ;  /* 0x000000ff00047202 */ /* 0x000fe40000000f00 */
[----:B------:R-:W-:Y:S02]  /*0540*/  IABS R2, R12 ;  /* 0x0000000c00027213 */ /* 0x000fe40000000000 */
[----:B------:R-:W-:Y:S01]  /*0550*/  LOP3.LUT R14, R8, 0x20, R11, 0xfe, !PT ;  /* 0x00000020080e7812 */ /* 0x000fe200078efe0b */
[----:B------:R-:W-:Y:S01]  /*0560*/  IMAD.HI.U32 R4, R5, R19, R4 ;  /* 0x0000001305047227 */ /* 0x000fe200078e0004 */
[----:B------:R-:W-:Y:S02]  /*0570*/  IABS R10, R82 ;  /* 0x00000052000a7213 */ /* 0x000fe40000000000 */
[----:B------:R-:W-:-:S02]  /*0580*/  MOV R5, R2 ;  /* 0x0000000200057202 */ /* 0x000fc40000000f00 */
[----:B------:R-:W-:Y:S02]  /*0590*/  IABS R21, R14 ;  /* 0x0000000e00157213 */ /* 0x000fe40000000000 */
[----:B------:R-:W-:Y:S01]  /*05a0*/  IADD3 R19, RZ, -R10, RZ ;  /* 0x8000000aff137210 */ /* 0x000fe20007ffe0ff */
[----:B------:R-:W-:Y:S01]  /*05b0*/  IMAD.HI.U32 R2, R4, R5, RZ ;  /* 0x0000000504027227 */ /* 0x000fe200078e00ff */
[----:B------:R-:W-:Y:S02]  /*05c0*/  @!P2 IADD3 R0, R0, -R15, RZ ;  /* 0x8000000f0000a210 */ /* 0x000fe40007ffe0ff */
[----:B------:R-:W-:Y:S01]  /*05d0*/  @!P2 IADD3 R7, R7, 0x1, RZ ;  /* 0x000000010707a810 */ /* 0x000fe20007ffe0ff */
[----:B------:R-:W-:Y:S01]  /*05e0*/  IMAD.HI.U32 R4, R4, R21, RZ ;  /* 0x0000001504047227 */ /* 0x000fe200078e00ff */
[----:B------:R-:W-:Y:S02]  /*05f0*/  ISETP.GE.U32.AND P1, PT, R0, R15, PT ;  /* 0x0000000f0000720c */ /* 0x000fe40003f26070 */
[----:B------:R-:W-:Y:S01]  /*0600*/  ISETP.GE.AND P2, PT, R6, RZ, PT ;  /* 0x000000ff0600720c */ /* 0x000fe20003f46270 */
[-C--:B------:R-:W-:Y:S01]  /*0610*/  IMAD R2, R2, R19.reuse, R5 ;  /* 0x0000001302027224 */ /* 0x080fe200078e0205 */
[----:B------:R-:W-:Y:S01]  /*0620*/  LOP3.LUT R80, R11, 0x20, RZ, 0xfc, !PT ;  /* 0x000000200b507812 */ /* 0x000fe200078efcff */
[----:B------:R-:W-:Y:S01]  /*0630*/  IMAD R10, R4, R19, R21 ;  /* 0x00000013040a7224 */ /* 0x000fe200078e0215 */
[----:B------:R-:W-:-:S02]  /*0640*/  LOP3.LUT R4, R83, 0xc, RZ, 0xc0, !PT ;  /* 0x0000000c53047812 */ /* 0x000fc400078ec0ff */
[C---:B------:R-:W-:Y:S02]  /*0650*/  ISETP.GT.U32.AND P3, PT, R17.reuse, R2, PT ;  /* 0x000000021100720c */ /* 0x040fe40003f64070 */
[----:B------:R-:W-:Y:S02]  /*0660*/  ISETP.GT.U32.AND P4, PT, R17, R10, PT ;  /* 0x0000000a1100720c */ /* 0x000fe40003f84070 */
[----:B------:R-:W-:Y:S02]  /*0670*/  SHF.L.U32 R81, R4, 0x2, RZ ;  /* 0x0000000204517819 */ /* 0x000fe400000006ff */
[----:B------:R-:W-:Y:S02]  /*0680*/  @P1 IADD3 R7, R7, 0x1, RZ ;  /* 0x0000000107071810 */ /* 0x000fe40007ffe0ff */
[----:B------:R-:W-:Y:S02]  /*0690*/  LEA R80, R80, R81, 0x6 ;  /* 0x0000005150507211 */ /* 0x000fe400078e30ff */
[----:B------:R-:W-:-:S02]  /*06a0*/  @!P2 IADD3 R7, -R7, RZ, RZ ;  /* 0x000000ff0707a210 */ /* 0x000fc40007ffe1ff */
[----:B------:R-:W-:Y:S02]  /*06b0*/  ISETP.GE.AND P2, PT, R12, RZ, PT ;  /* 0x000000ff0c00720c */ /* 0x000fe40003f46270 */
[-C--:B------:R-:W-:Y:S02]  /*06c0*/  @!P3 IADD3 R2, R2, -R17.reuse, RZ ;  /* 0x800000110202b210 */ /* 0x080fe40007ffe0ff */
[----:B------:R-:W-:Y:S02]  /*06d0*/  @!P4 IADD3 R10, R10, -R17, RZ ;  /* 0x800000110a0ac210 */ /* 0x000fe40007ffe0ff */
[----:B------:R-:W-:Y:S02]  /*06e0*/  ISETP.GT.U32.AND P1, PT, R17, R2, PT ;  /* 0x000000021100720c */ /* 0x000fe40003f24070 */
[----:B------:R-:W-:Y:S02]  /*06f0*/  SEL R0, R9, R7, !P0 ;  /* 0x0000000709007207 */ /* 0x000fe40004000000 */
[----:B------:R-:W-:-:S02]  /*0700*/  ISETP.GT.U32.AND P3, PT, R17, R10, PT ;  /* 0x0000000a1100720c */ /* 0x000fc40003f64070 */
[----:B------:R-:W-:Y:S02]  /*0710*/  SHF.R.S32.HI R6, RZ, 0x19, R0 ;  /* 0x00000019ff067819 */ /* 0x000fe40000011400 */
[----:B------:R-:W-:Y:S02]  /*0720*/  ISETP.GE.AND P4, PT, R14, RZ, PT ;  /* 0x000000ff0e00720c */ /* 0x000fe40003f86270 */
[----:B------:R-:W-:Y:S02]  /*0730*/  SHF.L.U32 R0, R0, 0x6, RZ ;  /* 0x0000000600007819 */ /* 0x000fe400000006ff */
[----:B------:R-:W-:Y:S02]  /*0740*/  SGXT R6, R6, 0x1 ;  /* 0x000000010606781a */ /* 0x000fe40000000200 */
[----:B------:R-:W-:Y:S02]  /*0750*/  LOP3.LUT R9, R0, R11, RZ, 0xfc, !PT ;  /* 0x0000000b00097212 */ /* 0x000fe400078efcff */
[----:B------:R-:W-:-:S02]  /*0760*/  LEA R81, R11, R81, 0x6 ;  /* 0x000000510b517211 */ /* 0x000fc400078e30ff */
[----:B------:R-:W-:Y:S02]  /*0770*/  @!P1 IADD3 R2, R2, -R17, RZ ;  /* 0x8000001102029210 */ /* 0x000fe40007ffe0ff */
[----:B------:R-:W-:Y:S02]  /*0780*/  LOP3.LUT R11, R0, 0x20, R11, 0xfe, !PT ;  /* 0x00000020000b7812 */ /* 0x000fe400078efe0b */
[----:B------:R-:W-:Y:S02]  /*0790*/  LEA.HI R7, R6, R9, RZ, 0x7 ;  /* 0x0000000906077211 */ /* 0x000fe400078f38ff */
[----:B------:R-:W-:Y:S02]  /*07a0*/  @!P3 IADD3 R10, R10, -R17, RZ ;  /* 0x800000110a0ab210 */ /* 0x000fe40007ffe0ff */
[----:B------:R-:W-:Y:S02]  /*07b0*/  ISETP.NE.AND P0, PT, R82, RZ, PT ;  /* 0x000000ff5200720c */ /* 0x000fe40003f05270 */
[----:B------:R-:W-:-:S02]  /*07c0*/  LOP3.LUT R5, RZ, R82, RZ, 0x33, !PT ;  /* 0x00000052ff057212 */ /* 0x000fc400078e33ff */
[----:B------:R-:W-:Y:S02]  /*07d0*/  LEA.HI R6, R6, R11, RZ, 0x7 ;  /* 0x0000000b06067211 */ /* 0x000fe400078f38ff */
[----:B------:R-:W-:Y:S02]  /*07e0*/  LOP3.LUT R7, R7, 0xfffff80, RZ, 0xc0, !PT ;  /* 0x0fffff8007077812 */ /* 0x000fe400078ec0ff */
[----:B------:R-:W-:Y:S02]  /*07f0*/  @!P2 IADD3 R2, -R2, RZ, RZ ;  /* 0x000000ff0202a210 */ /* 0x000fe40007ffe1ff */
[----:B------:R-:W-:Y:S02]  /*0800*/  @!P4 IADD3 R10, -R10, RZ, RZ ;  /* 0x000000ff0a0ac210 */ /* 0x000fe40007ffe1ff */
[----:B------:R-:W-:Y:S02]  /*0810*/  LOP3.LUT R6, R6, 0xfffff80, RZ, 0xc0, !PT ;  /* 0x0fffff8006067812 */ /* 0x000fe400078ec0ff */
[----:B------:R-:W-:-:S02]  /*0820*/  IADD3 R9, R9, -R7, RZ ;  /* 0x8000000709097210 */ /* 0x000fc40007ffe0ff */
[C---:B------:R-:W-:Y:S02]  /*0830*/  SEL R13, R5.reuse, R2, !P0 ;  /* 0x00000002050d7207 */ /* 0x040fe40004000000 */
[----:B------:R-:W-:Y:S01]  /*0840*/  SEL R7, R5, R10, !P0 ;  /* 0x0000000a05077207 */ /* 0x000fe20004000000 */
[--C-:B------:R-:W-:Y:S01]  /*0850*/  IMAD R9, R9, 0xb0, R4.reuse ;  /* 0x000000b009097824 */ /* 0x100fe200078e0204 */
[----:B------:R-:W-:Y:S01]  /*0860*/  IADD3 R5, R11, -R6, RZ ;  /* 0x800000060b057210 */ /* 0x000fe20007ffe0ff */
[--C-:B------:R-:W-:Y:S01]  /*0870*/  IMAD R11, R13, 0xb0, R4.reuse ;  /* 0x000000b00d0b7824 */ /* 0x100fe200078e0204 */
[----:B------:R-:W-:Y:S01]  /*0880*/  MOV R2, 0x4 ;  /* 0x0000000400027802 */ /* 0x000fe20000000f00 */
[--C-:B------:R-:W-:Y:S01]  /*0890*/  IMAD R7, R7, 0xb0, R4.reuse ;  /* 0x000000b007077824 */ /* 0x100fe200078e0204 */
[----:B------:R-:W-:Y:S01]  /*08a0*/  SGXT.U32 R85, R85, 0x3 ;  /* 0x000000035555781a */ /* 0x000fe20000000000 */
[----:B------:R-:W-:Y:S01]  /*08b0*/  IMAD R5, R5, 0xb0, R4 ;  /* 0x000000b005057824 */ /* 0x000fe200078e0204 */
[----:B------:R-:W-:Y:S01]  /*08c0*/  LOP3.LUT R79, R79, 0x1f00, RZ, 0xc0, !PT ;  /* 0x00001f004f4f7812 */ /* 0x000fe200078ec0ff */
[----:B------:R-:W-:Y:S01]  /*08d0*/  IMAD.WIDE R10, R11, R2, c[0x0][0x168] ;  /* 0x00005a000b0a7625 */ /* 0x000fe200078e0202 */
[----:B------:R-:W-:-:S02]  /*08e0*/  LEA R77, R78, 0x1000, 0x6 ;  /* 0x000010004e4d7811 */ /* 0x000fc400078e30ff */
[----:B------:R-:W-:Y:S01]  /*08f0*/  LOP3.LUT R3, R8, R85, RZ, 0xfc, !PT ;  /* 0x0000005508037212 */ /* 0x000fe200078efcff */
[-C--:B------:R-:W-:Y:S01]  /*0900*/  IMAD.WIDE R12, R7, R2.reuse, c[0x0][0x168] ;  /* 0x00005a00070c7625 */ /* 0x080fe200078e0202 */
[----:B------:R1:W-:Y:S01]  /*0910*/  LDGSTS.E.BYPASS.128 [R81], [R10.64] ;  /* 0x000000000a517fae */ /* 0x0003e2000b901c44 */
[----:B------:R-:W-:Y:S02]  /*0920*/  IADD3 R74, P2, R10, 0x40, RZ ;  /* 0x000000400a4a7810 */ /* 0x000fe40007f5e0ff */
[-C--:B------:R-:W-:Y:S01]  /*0930*/  IMAD.WIDE R14, R9, R2.reuse, c[0x0][0x170] ;  /* 0x00005c00090e7625 */ /* 0x080fe200078e0202 */
[----:B------:R1:W-:Y:S01]  /*0940*/  LDGSTS.E.BYPASS.128 [R80], [R12.64] ;  /* 0x000000000c507fae */ /* 0x0003e2000b901c44 */
[----:B------:R-:W-:Y:S02]  /*0950*/  IADD3 R72, P0, R12, 0x40, RZ ;  /* 0x000000400c487810 */ /* 0x000fe40007f1e0ff */
[----:B------:R-:W-:Y:S01]  /*0960*/  IMAD.WIDE R16, R5, R2, c[0x0][0x170] ;  /* 0x00005c0005107625 */ /* 0x000fe200078e0202 */
[----:B------:R-:W0:Y:S01]  /*0970*/  LDGDEPBAR ;  /* 0x00000000000079af */ /* 0x000e220000000000 */
[----:B------:R-:W-:-:S02]  /*0980*/  IADD3.X R73, RZ, R13, RZ, P0, !PT ;  /* 0x0000000dff497210 */ /* 0x000fc400007fe4ff */
[----:B------:R-:W-:Y:S01]  /*0990*/  IADD3 R6, P1, R14, 0x40, RZ ;  /* 0x000000400e067810 */ /* 0x000fe20007f3e0ff */
[----:B------:R1:W-:Y:S01]  /*09a0*/  LDGSTS.E.BYPASS.128 [R81+0x1000], [R14.64] ;  /* 0x010000000e517fae */ /* 0x0003e2000b901c44 */
[----:B------:R-:W-:Y:S02]  /*09b0*/  IADD3 R4, P0, R16, 0x40, RZ ;  /* 0x0000004010047810 */ /* 0x000fe40007f1e0ff */
[----:B------:R-:W-:Y:S01]  /*09c0*/  IADD3.X R75, RZ, R11, RZ, P2, !PT ;  /* 0x0000000bff4b7210 */ /* 0x000fe200017fe4ff */
[----:B------:R1:W-:Y:S01]  /*09d0*/  LDGSTS.E.BYPASS.128 [R80+0x1000], [R16.64] ;  /* 0x0100000010507fae */ /* 0x0003e2000b901c44 */
[----:B------:R-:W-:Y:S02]  /*09e0*/  IADD3.X R7, RZ, R15, RZ, P1, !PT ;  /* 0x0000000fff077210 */ /* 0x000fe40000ffe4ff */
[----:B------:R-:W-:Y:S01]  /*09f0*/  IADD3.X R5, RZ, R17, RZ, P0, !PT ;  /* 0x00000011ff057210 */ /* 0x000fe200007fe4ff */
[----:B------:R-:W0:Y:S01]  /*0a00*/  LDGDEPBAR ;  /* 0x00000000000079af */ /* 0x000e220000000000 */
[----:B------:R-:W-:-:S04]  /*0a10*/  DEPBAR.LE SB0, 0x0 ;  /* 0x000080000000791a */ /* 0x000fc80000000000 */
[----:B-1----:R-:W-:Y:S06]  /*0a20*/  BAR.SYNC 0x0 ;  /* 0x0000000000007b1d */ /* 0x002fec0000000000 */
.L_x_1:
[----:B------:R-:W-:Y:S01]  /*0a30*/  LDS.128 R64, [R79] ;  /* 0x000000004f407984 */ /* 0x000fe20000000c00 */
[C---:B------:R-:W-:Y:S02]  /*0a40*/  ISETP.GE.U32.AND P0, PT, R76.reuse, 0xa0, PT ;  /* 0x000000a04c00780c */ /* 0x040fe40003f06070 */
[----:B------:R-:W-:Y:S01]  /*0a50*/  IADD3 R76, R76, 0x10, RZ ;  /* 0x000000104c4c7810 */ /* 0x000fe20007ffe0ff */
[----:B------:R-:W1:Y:S04]  /*0a60*/  LDS.128 R8, [R77] ;  /* 0x000000004d087984 */ /* 0x000e680000000c00 */
[----:B------:R-:W2:Y:S04]  /*0a70*/  LDS.128 R16, [R77+0x80] ;  /* 0x000080004d107984 */ /* 0x000ea80000000c00 */
[----:B------:R-:W3:Y:S04]  /*0a80*/  LDS.128 R12, [R77+0x40] ;  /* 0x000040004d0c7984 */ /* 0x000ee80000000c00 */
[----:B------:R-:W4:Y:S04]  /*0a90*/  LDS.128 R20, [R77+0xc0] ;  /* 0x0000c0004d147984 */ /* 0x000f280000000c00 */
[----:B------:R-:W5:Y:S04]  /*0aa0*/  LDS.128 R60, [R79+0x40] ;  /* 0x000040004f3c7984 */ /* 0x000f680000000c00 */
[----:B------:R-:W5:Y:S01]  /*0ab0*/  LDS.128 R36, [R79+0x80] ;  /* 0x000080004f247984 */ /* 0x000f620000000c00 */
[C---:B-1----:R-:W-:Y:S01]  /*0ac0*/  FFMA R24, R64.reuse, R8, R24 ;  /* 0x0000000840187223 */ /* 0x042fe20000000018 */
[----:B--2---:R-:W-:-:S03]  /*0ad0*/  FFMA R26, R64, R16, R26 ;  /* 0x00000010401a7223 */ /* 0x004fc6000000001a */
[C---:B------:R-:W-:Y:S01]  /*0ae0*/  FFMA R71, R65.reuse, R9, R24 ;  /* 0x0000000941477223 */ /* 0x040fe20000000018 */
[C---:B---3--:R-:W-:Y:S01]  /*0af0*/  FFMA R68, R64.reuse, R12, R25 ;  /* 0x0000000c40447223 */ /* 0x048fe20000000019 */
[C---:B------:R-:W-:Y:S01]  /*0b00*/  FFMA R87, R65.reuse, R17, R26 ;  /* 0x0000001141577223 */ /* 0x040fe2000000001a */
[----:B----4-:R-:W-:Y:S02]  /*0b10*/  FFMA R64, R64, R20, R27 ;  /* 0x0000001440407223 */ /* 0x010fe4000000001b */
[C---:B------:R-:W-:Y:S01]  /*0b20*/  FFMA R69, R65.reuse, R13, R68 ;  /* 0x0000000d41457223 */ /* 0x040fe20000000044 */
[----:B------:R-:W1:Y:S01]  /*0b30*/  LDS.128 R24, [R79+0xc0] ;  /* 0x0000c0004f187984 */ /* 0x000e620000000c00 */
[C---:B------:R-:W-:Y:S01]  /*0b40*/  FFMA R68, R66.reuse, R10, R71 ;  /* 0x0000000a42447223 */ /* 0x040fe20000000047 */
[----:B------:R-:W-:Y:S01]  /*0b50*/  FFMA R65, R65, R21, R64 ;  /* 0x0000001541417223 */ /* 0x000fe20000000040 */
[C---:B------:R-:W-:Y:S01]  /*0b60*/  FFMA R64, R66.reuse, R18, R87 ;  /* 0x0000001242407223 */ /* 0x040fe20000000057 */
[----:B------:R-:W-:Y:S01]  /*0b70*/  FFMA R70, R66, R14, R69 ;  /* 0x0000000e42467223 */ /* 0x000fe20000000045 */
[----:B-----5:R-:W-:Y:S01]  /*0b80*/  FFMA R28, R60, R8, R28 ;  /* 0x000000083c1c7223 */ /* 0x020fe2000000001c */
[----:B------:R-:W-:Y:S01]  /*0b90*/  FFMA R66, R66, R22, R65 ;  /* 0x0000001642427223 */ /* 0x000fe20000000041 */
[C---:B------:R-:W-:Y:S01]  /*0ba0*/  FFMA R87, R67.reuse, R19, R64 ;  /* 0x0000001343577223 */ /* 0x040fe20000000040 */
[C---:B------:R-:W-:Y:S01]  /*0bb0*/  FFMA R64, R60.reuse, R12, R29 ;  /* 0x0000000c3c407223 */ /* 0x040fe2000000001d */
[C---:B------:R-:W-:Y:S01]  /*0bc0*/  FFMA R30, R60.reuse, R16, R30 ;  /* 0x000000103c1e7223 */ /* 0x040fe2000000001e */
[----:B------:R-:W-:Y:S01]  /*0bd0*/  FFMA R60, R60, R20, R31 ;  /* 0x000000143c3c7223 */ /* 0x000fe2000000001f */
[C---:B------:R-:W-:Y:S01]  /*0be0*/  FFMA R89, R67.reuse, R11, R68 ;  /* 0x0000000b43597223 */ /* 0x040fe20000000044 */
[C---:B------:R-:W-:Y:S01]  /*0bf0*/  FFMA R91, R67.reuse, R15, R70 ;  /* 0x0000000f435b7223 */ /* 0x040fe20000000046 */
[----:B------:R-:W-:Y:S01]  /*0c00*/  FFMA R93, R67, R23, R66 ;  /* 0x00000017435d7223 */ /* 0x000fe20000000042 */
[C---:B------:R-:W-:Y:S01]  /*0c10*/  FFMA R65, R61.reuse, R13, R64 ;  /* 0x0000000d3d417223 */ /* 0x040fe20000000040 */
        /* <DEDUP_REMOVED lines=16> */
[----:B------:R-:W2:Y:S01]  /*0d20*/  LDS.128 R28, [R79+0x800] ;  /* 0x000800004f1c7984 */ /* 0x000ea20000000c00 */
[C---:B------:R-:W-:Y:S01]  /*0d30*/  FFMA R61, R37.reuse, R13, R64 ;  /* 0x0000000d253d7223 */ /* 0x040fe20000000040 */
[C---:B------:R-:W-:Y:S01]  /*0d40*/  FFMA R65, R37.reuse, R17, R36 ;  /* 0x0000001125417223 */ /* 0x040fe20000000024 */
[----:B------:R-:W-:Y:S01]  /*0d50*/  FFMA R37, R37, R21, R60 ;  /* 0x0000001525257223 */ /* 0x000fe2000000003c */
[C---:B------:R-:W-:Y:S01]  /*0d60*/  FFMA R60, R38.reuse, R10, R63 ;  /* 0x0000000a263c7223 */ /* 0x040fe2000000003f */
[C---:B------:R-:W-:Y:S01]  /*0d70*/  FFMA R62, R38.reuse, R14, R61 ;  /* 0x0000000e263e7223 */ /* 0x040fe2000000003d */
[----:B------:R-:W-:Y:S01]  /*0d80*/  FFMA R36, R38, R18, R65 ;  /* 0x0000001226247223 */ /* 0x000fe20000000041 */
[----:B------:R-:W3:Y:S01]  /*0d90*/  LDS.128 R32, [R79+0x840] ;  /* 0x000840004f207984 */ /* 0x000ee20000000c00 */
[----:B------:R-:W-:Y:S01]  /*0da0*/  FFMA R105, R39, R11, R60 ;  /* 0x0000000b27697223 */ /* 0x000fe2000000003c */
[C---:B-1----:R-:W-:Y:S01]  /*0db0*/  FFMA R42, R24.reuse, R16, R42 ;  /* 0x00000010182a7223 */ /* 0x042fe2000000002a */
[----:B------:R-:W-:Y:S01]  /*0dc0*/  FFMA R40, R24, R8, R40 ;  /* 0x0000000818287223 */ /* 0x000fe20000000028 */
[----:B------:R-:W-:Y:S01]  /*0dd0*/  FFMA R38, R38, R22, R37 ;  /* 0x0000001626267223 */ /* 0x000fe20000000025 */
[C---:B------:R-:W-:Y:S01]  /*0de0*/  FFMA R60, R24.reuse, R20, R43 ;  /* 0x00000014183c7223 */ /* 0x040fe2000000002b */
[----:B------:R-:W-:Y:S01]  /*0df0*/  FFMA R24, R24, R12, R41 ;  /* 0x0000000c18187223 */ /* 0x000fe20000000029 */
[C---:B------:R-:W-:Y:S01]  /*0e00*/  FFMA R43, R25.reuse, R17, R42 ;  /* 0x00000011192b7223 */ /* 0x040fe2000000002a */
[----:B------:R-:W-:Y:S01]  /*0e10*/  FFMA R41, R25, R9, R40 ;  /* 0x0000000919297223 */ /* 0x000fe20000000028 */
[C---:B------:R-:W-:Y:S01]  /*0e20*/  FFMA R107, R39.reuse, R15, R62 ;  /* 0x0000000f276b7223 */ /* 0x040fe2000000003e */
[C---:B------:R-:W-:Y:S01]  /*0e30*/  FFMA R103, R39.reuse, R19, R36 ;  /* 0x0000001327677223 */ /* 0x040fe20000000024 */
[----:B------:R-:W-:Y:S01]  /*0e40*/  FFMA R109, R39, R23, R38 ;  /* 0x00000017276d7223 */ /* 0x000fe20000000026 */
[C---:B------:R-:W-:Y:S01]  /*0e50*/  FFMA R61, R25.reuse, R21, R60 ;  /* 0x00000015193d7223 */ /* 0x040fe2000000003c */
[----:B------:R-:W1:Y:S01]  /*0e60*/  LDS.128 R36, [R79+0x880] ;  /* 0x000880004f247984 */ /* 0x000e620000000c00 */
[----:B------:R-:W-:Y:S01]  /*0e70*/  FFMA R25, R25, R13, R24 ;  /* 0x0000000d19197223 */ /* 0x000fe20000000018 */
[C---:B------:R-:W-:Y:S01]  /*0e80*/  FFMA R84, R26.reuse, R18, R43 ;  /* 0x000000121a547223 */ /* 0x040fe2000000002b */
[C---:B------:R-:W-:Y:S01]  /*0e90*/  FFMA R24, R26.reuse, R10, R41 ;  /* 0x0000000a1a187223 */ /* 0x040fe20000000029 */
[C---:B------:R-:W-:Y:S01]  /*0ea0*/  FFMA R86, R26.reuse, R22, R61 ;  /* 0x000000161a567223 */ /* 0x040fe2000000003d */
[----:B------:R-:W4:Y:S01]  /*0eb0*/  LDS.128 R40, [R79+0x8c0] ;  /* 0x0008c0004f287984 */ /* 0x000f220000000c00 */
[----:B------:R-:W-:-:S03]  /*0ec0*/  FFMA R26, R26, R14, R25 ;  /* 0x0000000e1a1a7223 */ /* 0x000fc60000000019 */
[----:B------:R-:W-:Y:S04]  /*0ed0*/  LDS.128 R64, [R79+0x50] ;  /* 0x000050004f407984 */ /* 0x000fe80000000c00 */
[----:B------:R-:W-:Y:S01]  /*0ee0*/  LDS.128 R68, [R79+0x90] ;  /* 0x000090004f447984 */ /* 0x000fe20000000c00 */
[C---:B--2---:R-:W-:Y:S01]  /*0ef0*/  FFMA R60, R28.reuse, R20, R47 ;  /* 0x000000141c3c7223 */ /* 0x044fe2000000002f */
[C---:B------:R-:W-:Y:S01]  /*0f00*/  FFMA R46, R28.reuse, R16, R46 ;  /* 0x000000101c2e7223 */ /* 0x040fe2000000002e */
[C---:B------:R-:W-:Y:S01]  /*0f10*/  FFMA R44, R28.reuse, R8, R44 ;  /* 0x000000081c2c7223 */ /* 0x040fe2000000002c */
[----:B------:R-:W-:Y:S01]  /*0f20*/  FFMA R28, R28, R12, R45 ;  /* 0x0000000c1c1c7223 */ /* 0x000fe2000000002d */
[C---:B------:R-:W-:Y:S01]  /*0f30*/  FFMA R47, R29.reuse, R21, R60 ;  /* 0x000000151d2f7223 */ /* 0x040fe2000000003c */
[C---:B------:R-:W-:Y:S01]  /*0f40*/  FFMA R45, R29.reuse, R17, R46 ;  /* 0x000000111d2d7223 */ /* 0x040fe2000000002e */
[C---:B------:R-:W-:Y:S01]  /*0f50*/  FFMA R25, R29.reuse, R9, R44 ;  /* 0x000000091d197223 */ /* 0x040fe2000000002c */
[----:B------:R-:W-:Y:S01]  /*0f60*/  FFMA R29, R29, R13, R28 ;  /* 0x0000000d1d1d7223 */ /* 0x000fe2000000001c */
[C---:B---3--:R-:W-:Y:S01]  /*0f70*/  FFMA R44, R32.reuse, R20, R51 ;  /* 0x00000014202c7223 */ /* 0x048fe20000000033 */
        /* <DEDUP_REMOVED lines=11> */
[C---:B-1----:R-:W-:Y:S01]  /*1030*/  FFMA R44, R36.reuse, R20, R55 ;  /* 0x00000014242c7223 */ /* 0x042fe20000000037 */
[C---:B------:R-:W-:Y:S01]  /*1040*/  FFMA R54, R36.reuse, R16, R54 ;  /* 0x0000001024367223 */ /* 0x040fe20000000036 */
[C---:B------:R-:W-:Y:S01]  /*1050*/  FFMA R52, R36.reuse, R8, R52 ;  /* 0x0000000824347223 */ /* 0x040fe20000000034 */
[----:B------:R-:W-:Y:S01]  /*1060*/  FFMA R36, R36, R12, R53 ;  /* 0x0000000c24247223 */ /* 0x000fe20000000035 */
[C---:B------:R-:W-:Y:S01]  /*1070*/  FFMA R94, R34.reuse, R22, R45 ;  /* 0x00000016225e7223 */ /* 0x040fe2000000002d */
[C---:B------:R-:W-:Y:S01]  /*1080*/  FFMA R92, R34.reuse, R18, R29 ;  /* 0x00000012225c7223 */ /* 0x040fe2000000001d */
[----:B------:R-:W-:Y:S01]  /*1090*/  FFMA R32, R34, R10, R25 ;  /* 0x0000000a22207223 */ /* 0x000fe20000000019 */
[C---:B----4-:R-:W-:Y:S01]  /*10a0*/  FFMA R20, R40.reuse, R20, R59 ;  /* 0x0000001428147223 */ /* 0x050fe2000000003b */
[C---:B------:R-:W-:Y:S01]  /*10b0*/  FFMA R16, R40.reuse, R16, R58 ;  /* 0x0000001028107223 */ /* 0x040fe2000000003a */
[C---:B------:R-:W-:Y:S01]  /*10c0*/  FFMA R8, R40.reuse, R8, R56 ;  /* 0x0000000828087223 */ /* 0x040fe20000000038 */
[----:B------:R-:W-:Y:S01]  /*10d0*/  FFMA R12, R40, R12, R57 ;  /* 0x0000000c280c7223 */ /* 0x000fe20000000039 */
        /* <DEDUP_REMOVED lines=30> */
[----:B------:R-:W-:Y:S01]  /*12c0*/  FFMA R125, R43, R19, R18 ;  /* 0x000000132b7d7223 */ /* 0x000fe20000000012 */
[-C--:B------:R-:W-:Y:S01]  /*12d0*/  FFMA R33, R27, R23.reuse, R86 ;  /* 0x000000171b217223 */ /* 0x080fe20000000056 */
[-C--:B------:R-:W-:Y:S01]  /*12e0*/  FFMA R31, R31, R23.reuse, R90 ;  /* 0x000000171f1f7223 */ /* 0x080fe2000000005a */
[----:B------:R-:W-:Y:S01]  /*12f0*/  FFMA R43, R43, R23, R22 ;  /* 0x000000172b2b7223 */ /* 0x000fe20000000016 */
[----:B------:R-:W1:Y:S01]  /*1300*/  LDS.128 R60, [R77+0x50] ;  /* 0x000050004d3c7984 */ /* 0x000e620000000c00 */
[C---:B------:R-:W-:Y:S01]  /*1310*/  FFMA R13, R27.reuse, R15, R26 ;  /* 0x0000000f1b0d7223 */ /* 0x040fe2000000001a */
[C---:B------:R-:W-:Y:S01]  /*1320*/  FFMA R17, R27.reuse, R11, R24 ;  /* 0x0000000b1b117223 */ /* 0x040fe20000000018 */
[----:B------:R-:W-:Y:S01]  /*1330*/  FFMA R29, R27, R19, R84 ;  /* 0x000000131b1d7223 */ /* 0x000fe20000000054 */
[----:B------:R-:W2:Y:S04]  /*1340*/  LDS.128 R20, [R79+0xd0] ;  /* 0x0000d0004f147984 */ /* 0x000ea80000000c00 */
[----:B------:R-:W3:Y:S04]  /*1350*/  LDS.128 R48, [R77+0x10] ;  /* 0x000010004d307984 */ /* 0x000ee80000000c00 */
[----:B------:R-:W4:Y:S04]  /*1360*/  LDS.128 R44, [R79+0x10] ;  /* 0x000010004f2c7984 */ /* 0x000f280000000c00 */
[----:B------:R-:W5:Y:S04]  /*1370*/  LDS.128 R52, [R77+0x90] ;  /* 0x000090004d347984 */ /* 0x000f680000000c00 */
[----:B------:R-:W5:Y:S04]  /*1380*/  LDS.128 R56, [R77+0xd0] ;  /* 0x0000d0004d387984 */ /* 0x000f680000000c00 */
[----:B------:R-:W5:Y:S04]  /*1390*/  LDS.128 R24, [R79+0x810] ;  /* 0x000810004f187984 */ /* 0x000f680000000c00 */
[----:B------:R-:W5:Y:S01]  /*13a0*/  LDS.128 R8, [R79+0x850] ;  /* 0x000850004f087984 */ /* 0x000f620000000c00 */
[-C--:B-1----:R-:W-:Y:S01]  /*13b0*/  FFMA R90, R64, R60.reuse, R99 ;  /* 0x0000003c405a7223 */ /* 0x082fe20000000063 */
[-C--:B------:R-:W-:Y:S01]  /*13c0*/  FFMA R96, R68, R60.reuse, R107 ;  /* 0x0000003c44607223 */ /* 0x080fe2000000006b */
[----:B--2---:R-:W-:-:S02]  /*13d0*/  FFMA R102, R20, R60, R13 ;  /* 0x0000003c14667223 */ /* 0x004fc4000000000d */
[----:B------:R-:W1:Y:S01]  /*13e0*/  LDS.128 R12, [R79+0x890] ;  /* 0x000890004f0c7984 */ /* 0x000e620000000c00 */
[-C--:B---3--:R-:W-:Y:S01]  /*13f0*/  FFMA R88, R20, R48.reuse, R17 ;  /* 0x0000003014587223 */ /* 0x088fe20000000011 */
[-C--:B------:R-:W-:Y:S02]  /*1400*/  FFMA R40, R64, R48.reuse, R97 ;  /* 0x0000003040287223 */ /* 0x080fe40000000061 */
[----:B------:R-:W2:Y:S01]  /*1410*/  LDS.128 R16, [R79+0x8d0] ;  /* 0x0008d0004f107984 */ /* 0x000ea20000000c00 */
[-C--:B------:R-:W-:Y:S01]  /*1420*/  FFMA R84, R68, R48.reuse, R105 ;  /* 0x0000003044547223 */ /* 0x080fe20000000069 */
[C---:B----4-:R-:W-:Y:S01]  /*1430*/  FFMA R28, R44.reuse, R48, R89 ;  /* 0x000000302c1c7223 */ /* 0x050fe20000000059 */
[C---:B------:R-:W-:Y:S01]  /*1440*/  FFMA R86, R44.reuse, R60, R91 ;  /* 0x0000003c2c567223 */ /* 0x040fe2000000005b */
[-C--:B-----5:R-:W-:Y:S01]  /*1450*/  FFMA R32, R44, R52.reuse, R87 ;  /* 0x000000342c207223 */ /* 0x0a0fe20000000057 */
[----:B------:R-:W-:Y:S01]  /*1460*/  FFMA R36, R64, R52, R95 ;  /* 0x0000003440247223 */ /* 0x000fe2000000005f */
[-C--:B------:R-:W-:Y:S01]  /*1470*/  FFMA R38, R44, R56.reuse, R93 ;  /* 0x000000382c267223 */ /* 0x080fe2000000005d */
[-C--:B------:R-:W-:Y:S01]  /*1480*/  FFMA R30, R64, R56.reuse, R101 ;  /* 0x00000038401e7223 */ /* 0x080fe20000000065 */
[C---:B------:R-:W-:Y:S01]  /*1490*/  FFMA R42, R20.reuse, R56, R33 ;  /* 0x00000038142a7223 */ /* 0x040fe20000000021 */
[----:B------:R-:W-:Y:S01]  /*14a0*/  FFMA R64, R20, R52, R29 ;  /* 0x0000003414407223 */ /* 0x000fe2000000001d */
[----:B------:R-:W-:Y:S01]  /*14b0*/  FFMA R20, R24, R56, R31 ;  /* 0x0000003818147223 */ /* 0x000fe2000000001f */
[C---:B------:R-:W-:Y:S01]  /*14c0*/  FFMA R29, R45.reuse, R49, R28 ;  /* 0x000000312d1d7223 */ /* 0x040fe2000000001c */
[C---:B------:R-:W-:Y:S01]  /*14d0*/  FFMA R31, R45.reuse, R53, R32 ;  /* 0x000000352d1f7223 */ /* 0x040fe20000000020 */
[C---:B------:R-:W-:Y:S01]  /*14e0*/  FFMA R33, R45.reuse, R57, R38 ;  /* 0x000000392d217223 */ /* 0x040fe20000000026 */
[-C--:B------:R-:W-:Y:S01]  /*14f0*/  FFMA R45, R45, R61.reuse, R86 ;  /* 0x0000003d2d2d7223 */ /* 0x080fe20000000056 */
[C---:B------:R-:W-:Y:S01]  /*1500*/  FFMA R38, R46.reuse, R50, R29 ;  /* 0x000000322e267223 */ /* 0x040fe2000000001d */
[C---:B------:R-:W-:Y:S01]  /*1510*/  FFMA R32, R46.reuse, R54, R31 ;  /* 0x000000362e207223 */ /* 0x040fe2000000001f */
[----:B------:R-:W-:Y:S01]  /*1520*/  FFMA R28, R46, R58, R33 ;  /* 0x0000003a2e1c7223 */ /* 0x000fe20000000021 */
[C---:B------:R-:W-:Y:S01]  /*1530*/  FFMA R29, R65.reuse, R61, R90 ;  /* 0x0000003d411d7223 */ /* 0x040fe2000000005a */
[C---:B------:R-:W-:Y:S01]  /*1540*/  FFMA R31, R65.reuse, R49, R40 ;  /* 0x00000031411f7223 */ /* 0x040fe20000000028 */
[----:B------:R-:W-:Y:S01]  /*1550*/  FFMA R33, R65, R53, R36 ;  /* 0x0000003541217223 */ /* 0x000fe20000000024 */
[----:B------:R-:W-:Y:S01]  /*1560*/  FFMA R44, R68, R52, R103 ;  /* 0x00000034442c7223 */ /* 0x000fe20000000067 */
[-C--:B------:R-:W-:Y:S01]  /*1570*/  FFMA R46, R46, R62.reuse, R45 ;  /* 0x0000003e2e2e7223 */ /* 0x080fe2000000002d */
[C---:B------:R-:W-:Y:S01]  /*1580*/  FFMA R101, R47.reuse, R55, R32 ;  /* 0x000000372f657223 */ /* 0x040fe20000000020 */
[----:B------:R-:W-:Y:S01]  /*1590*/  FFMA R99, R47, R59, R28 ;  /* 0x0000003b2f637223 */ /* 0x000fe2000000001c */
[----:B------:R-:W-:Y:S01]  /*15a0*/  FFMA R65, R65, R57, R30 ;  /* 0x0000003941417223 */ /* 0x000fe2000000001e */
[C---:B------:R-:W-:Y:S01]  /*15b0*/  FFMA R32, R66.reuse, R62, R29 ;  /* 0x0000003e42207223 */ /* 0x040fe2000000001d */
[C---:B------:R-:W-:Y:S01]  /*15c0*/  FFMA R30, R66.reuse, R50, R31 ;  /* 0x00000032421e7223 */ /* 0x040fe2000000001f */
[----:B------:R-:W-:Y:S01]  /*15d0*/  FFMA R28, R66, R54, R33 ;  /* 0x00000036421c7223 */ /* 0x000fe20000000021 */
[C---:B------:R-:W-:Y:S01]  /*15e0*/  FFMA R29, R69.reuse, R61, R96 ;  /* 0x0000003d451d7223 */ /* 0x040fe20000000060 */
[C---:B------:R-:W-:Y:S01]  /*15f0*/  FFMA R31, R69.reuse, R49, R84 ;  /* 0x00000031451f7223 */ /* 0x040fe20000000054 */
[----:B------:R-:W-:Y:S01]  /*1600*/  FFMA R33, R69, R53, R44 ;  /* 0x0000003545217223 */ /* 0x000fe2000000002c */
[----:B------:R-:W-:Y:S01]  /*1610*/  FFMA R34, R68, R56, R109 ;  /* 0x0000003844227223 */ /* 0x000fe2000000006d */
        /* <DEDUP_REMOVED lines=14> */
[----:B------:R-:W-:Y:S01]  /*1700*/  FFMA R100, R8, R48, R115 ;  /* 0x0000003008647223 */ /* 0x000fe20000000073 */
[C---:B-1----:R-:W-:Y:S01]  /*1710*/  FFMA R98, R12.reuse, R56, R98 ;  /* 0x000000380c627223 */ /* 0x042fe20000000062 */
[----:B------:R-:W-:Y:S01]  /*1720*/  FFMA R108, R12, R48, R117 ;  /* 0x000000300c6c7223 */ /* 0x000fe20000000075 */
[----:B------:R-:W-:Y:S01]  /*1730*/  FFMA R21, R21, R57, R42 ;  /* 0x0000003915157223 */ /* 0x000fe2000000002a */
[C---:B--2---:R-:W-:Y:S01]  /*1740*/  FFMA R56, R16.reuse, R56, R43 ;  /* 0x0000003810387223 */ /* 0x044fe2000000002b */
        /* <DEDUP_REMOVED lines=9> */
[----:B------:R-:W-:Y:S01]  /*17e0*/  FFMA R104, R24, R60, R37 ;  /* 0x0000003c18687223 */ /* 0x000fe20000000025 */
[----:B------:R-:W-:Y:S01]  /*17f0*/  FFMA R22, R22, R58, R21 ;  /* 0x0000003a16167223 */ /* 0x000fe20000000015 */
[-C--:B------:R-:W-:Y:S01]  /*1800*/  FFMA R24, R8, R52.reuse, R119 ;  /* 0x0000003408187223 */ /* 0x080fe20000000077 */
[-C--:B------:R-:W-:Y:S01]  /*1810*/  FFMA R106, R12, R52.reuse, R123 ;  /* 0x000000340c6a7223 */ /* 0x080fe2000000007b */
        /* <DEDUP_REMOVED lines=9> */
[-C--:B------:R-:W-:Y:S01]  /*18b0*/  FFMA R25, R25, R57.reuse, R20 ;  /* 0x0000003919197223 */ /* 0x080fe20000000014 */
[C---:B------:R-:W-:Y:S01]  /*18c0*/  FFMA R28, R26.reuse, R62, R21 ;  /* 0x0000003e1a1c7223 */ /* 0x040fe20000000015 */
[C---:B------:R-:W-:Y:S01]  /*18d0*/  FFMA R22, R26.reuse, R50, R23 ;  /* 0x000000321a167223 */ /* 0x040fe20000000017 */
[C---:B------:R-:W-:Y:S01]  /*18e0*/  FFMA R20, R26.reuse, R54, R29 ;  /* 0x000000361a147223 */ /* 0x040fe2000000001d */
[----:B------:R-:W-:Y:S01]  /*18f0*/  FFMA R26, R26, R58, R25 ;  /* 0x0000003a1a1a7223 */ /* 0x000fe20000000019 */
[----:B------:R-:W-:Y:S01]  /*1900*/  FFMA R8, R8, R60, R113 ;  /* 0x0000003c08087223 */ /* 0x000fe20000000071 */
[----:B------:R-:W-:Y:S01]  /*1910*/  FFMA R40, R66, R58, R65 ;  /* 0x0000003a42287223 */ /* 0x000fe20000000041 */
[C---:B------:R-:W-:Y:S01]  /*1920*/  FFMA R25, R9.reuse, R57, R94 ;  /* 0x0000003909197223 */ /* 0x040fe2000000005e */
[C---:B------:R-:W-:Y:S01]  /*1930*/  FFMA R23, R9.reuse, R53, R24 ;  /* 0x0000003509177223 */ /* 0x040fe20000000018 */
[----:B------:R-:W-:Y:S01]  /*1940*/  FFMA R21, R9, R49, R100 ;  /* 0x0000003109157223 */ /* 0x000fe20000000064 */
[----:B------:R-:W-:Y:S01]  /*1950*/  FFMA R40, R67, R59, R40 ;  /* 0x0000003b43287223 */ /* 0x000fe20000000028 */
        /* <DEDUP_REMOVED lines=9> */
[----:B------:R-:W-:Y:S01]  /*19f0*/  FFMA R12, R12, R60, R35 ;  /* 0x0000003c0c0c7223 */ /* 0x000fe20000000023 */
[----:B------:R-:W-:Y:S01]  /*1a00*/  LDS.128 R36, [R79+0x20] ;  /* 0x000020004f247984 */ /* 0x000fe20000000c00 */
[----:B------:R-:W-:Y:S01]  /*1a10*/  FFMA R10, R10, R62, R9 ;  /* 0x0000003e0a0a7223 */ /* 0x000fe20000000009 */
[C---:B------:R-:W-:Y:S01]  /*1a20*/  FFMA R107, R13.reuse, R49, R108 ;  /* 0x000000310d6b7223 */ /* 0x040fe2000000006c */
[C---:B------:R-:W-:Y:S01]  /*1a30*/  FFMA R9, R13.reuse, R61, R12 ;  /* 0x0000003d0d097223 */ /* 0x040fe2000000000c */
[----:B------:R-:W1:Y:S01]  /*1a40*/  LDS.128 R20, [R77+0x20] ;  /* 0x000020004d147984 */ /* 0x000e620000000c00 */
[C---:B------:R-:W-:Y:S01]  /*1a50*/  FFMA R109, R13.reuse, R53, R106 ;  /* 0x000000350d6d7223 */ /* 0x040fe2000000006a */
[----:B------:R-:W-:Y:S01]  /*1a60*/  FFMA R13, R13, R57, R98 ;  /* 0x000000390d0d7223 */ /* 0x000fe20000000062 */
[C---:B------:R-:W-:Y:S01]  /*1a70*/  FFMA R61, R17.reuse, R61, R16 ;  /* 0x0000003d113d7223 */ /* 0x040fe20000000010 */
[----:B------:R-:W2:Y:S01]  /*1a80*/  LDS.128 R24, [R77+0x60] ;  /* 0x000060004d187984 */ /* 0x000ea20000000c00 */
[C---:B------:R-:W-:Y:S01]  /*1a90*/  FFMA R49, R17.reuse, R49, R48 ;  /* 0x0000003111317223 */ /* 0x040fe20000000030 */
[C---:B------:R-:W-:Y:S01]  /*1aa0*/  FFMA R53, R17.reuse, R53, R52 ;  /* 0x0000003511357223 */ /* 0x040fe20000000034 */
[----:B------:R-:W-:Y:S01]  /*1ab0*/  FFMA R17, R17, R57, R56 ;  /* 0x0000003911117223 */ /* 0x000fe20000000038 */
[----:B------:R-:W3:Y:S01]  /*1ac0*/  LDS.128 R28, [R77+0xa0] ;  /* 0x0000a0004d1c7984 */ /* 0x000ee20000000c00 */
[C---:B------:R-:W-:Y:S01]  /*1ad0*/  FFMA R57, R11.reuse, R55, R42 ;  /* 0x000000370b397223 */ /* 0x040fe2000000002a */
[C---:B------:R-:W-:Y:S01]  /*1ae0*/  FFMA R12, R14.reuse, R58, R13 ;  /* 0x0000003a0e0c7223 */ /* 0x040fe2000000000d */
[C---:B------:R-:W-:Y:S01]  /*1af0*/  FFMA R16, R14.reuse, R54, R109 ;  /* 0x000000360e107223 */ /* 0x040fe2000000006d */
[----:B------:R-:W4:Y:S01]  /*1b00*/  LDS.128 R32, [R77+0xe0] ;  /* 0x0000e0004d207984 */ /* 0x000f220000000c00 */
[C---:B------:R-:W-:Y:S01]  /*1b10*/  FFMA R42, R14.reuse, R50, R107 ;  /* 0x000000320e2a7223 */ /* 0x040fe2000000006b */
[C---:B------:R-:W-:Y:S01]  /*1b20*/  FFMA R93, R11.reuse, R63, R10 ;  /* 0x0000003f0b5d7223 */ /* 0x040fe2000000000a */
[C---:B------:R-:W-:Y:S01]  /*1b30*/  FFMA R91, R11.reuse, R51, R44 ;  /* 0x000000330b5b7223 */ /* 0x040fe2000000002c */
[----:B------:R-:W-:Y:S01]  /*1b40*/  FFMA R95, R11, R59, R8 ;  /* 0x0000003b0b5f7223 */ /* 0x000fe20000000008 */
[-C--:B------:R-:W-:Y:S01]  /*1b50*/  FFMA R14, R14, R62.reuse, R9 ;  /* 0x0000003e0e0e7223 */ /* 0x080fe20000000009 */
[C---:B------:R-:W-:Y:S01]  /*1b60*/  FFMA R109, R15.reuse, R51, R42 ;  /* 0x000000330f6d7223 */ /* 0x040fe2000000002a */
[----:B------:R-:W5:Y:S01]  /*1b70*/  LDS.128 R8, [R79+0x60] ;  /* 0x000060004f087984 */ /* 0x000f620000000c00 */
[C---:B------:R-:W-:Y:S01]  /*1b80*/  FFMA R107, R15.reuse, R55, R16 ;  /* 0x000000370f6b7223 */ /* 0x040fe20000000010 */
[C---:B------:R-:W-:Y:S01]  /*1b90*/  FFMA R111, R15.reuse, R63, R14 ;  /* 0x0000003f0f6f7223 */ /* 0x040fe2000000000e */
[----:B------:R-:W-:Y:S01]  /*1ba0*/  FFMA R113, R15, R59, R12 ;  /* 0x0000003b0f717223 */ /* 0x000fe2000000000c */
[C---:B------:R-:W-:Y:S01]  /*1bb0*/  FFMA R62, R18.reuse, R62, R61 ;  /* 0x0000003e123e7223 */ /* 0x040fe2000000003d */
[----:B------:R-:W5:Y:S01]  /*1bc0*/  LDS.128 R12, [R79+0xa0] ;  /* 0x0000a0004f0c7984 */ /* 0x000f620000000c00 */
        /* <DEDUP_REMOVED lines=8> */
[----:B--2---:R-:W-:-:S03]  /*1c50*/  FFMA R42, R36, R24, R105 ;  /* 0x00000018242a7223 */ /* 0x004fc60000000069 */
[C---:B------:R-:W-:Y:S01]  /*1c60*/  FFMA R51, R37.reuse, R21, R18 ;  /* 0x0000001525337223 */ /* 0x040fe20000000012 */
[----:B---3--:R-:W-:Y:S01]  /*1c70*/  FFMA R16, R36, R28, R101 ;  /* 0x0000001c24107223 */ /* 0x008fe20000000065 */
[C---:B------:R-:W-:Y:S02]  /*1c80*/  FFMA R49, R37.reuse, R25, R42 ;  /* 0x0000001925317223 */ /* 0x040fe4000000002a */
[----:B------:R-:W-:Y:S01]  /*1c90*/  FFMA R42, R38, R22, R51 ;  /* 0x00000016262a7223 */ /* 0x000fe20000000033 */
[----:B----4-:R-:W-:Y:S01]  /*1ca0*/  FFMA R36, R36, R32, R99 ;  /* 0x0000002024247223 */ /* 0x010fe20000000063 */
[C---:B------:R-:W-:Y:S01]  /*1cb0*/  FFMA R53, R37.reuse, R29, R16 ;  /* 0x0000001d25357223 */ /* 0x040fe20000000010 */
[C---:B------:R-:W-:Y:S01]  /*1cc0*/  FFMA R44, R38.reuse, R26, R49 ;  /* 0x0000001a262c7223 */ /* 0x040fe20000000031 */
[----:B------:R-:W1:Y:S01]  /*1cd0*/  LDS.128 R16, [R79+0xe0] ;  /* 0x0000e0004f107984 */ /* 0x000e620000000c00 */
[----:B------:R-:W-:Y:S01]  /*1ce0*/  FFMA R37, R37, R33, R36 ;  /* 0x0000002125257223 */ /* 0x000fe20000000024 */
[----:B------:R-:W-:Y:S01]  /*1cf0*/  FFMA R36, R38, R30, R53 ;  /* 0x0000001e26247223 */ /* 0x000fe20000000035 */
[C---:B------:R-:W-:Y:S01]  /*1d00*/  FFMA R101, R39.reuse, R23, R42 ;  /* 0x0000001727657223 */ /* 0x040fe2000000002a */
[----:B-----5:R-:W-:Y:S01]  /*1d10*/  FFMA R40, R8, R32, R40 ;  /* 0x0000002008287223 */ /* 0x020fe20000000028 */
[----:B------:R-:W-:Y:S01]  /*1d20*/  FFMA R38, R38, R34, R37 ;  /* 0x0000002226267223 */ /* 0x000fe20000000025 */
[C---:B------:R-:W-:Y:S01]  /*1d30*/  FFMA R99, R39.reuse, R31, R36 ;  /* 0x0000001f27637223 */ /* 0x040fe20000000024 */
[C---:B------:R-:W-:Y:S01]  /*1d40*/  FFMA R36, R8.reuse, R20, R47 ;  /* 0x0000001408247223 */ /* 0x040fe2000000002f */
[C---:B------:R-:W-:Y:S01]  /*1d50*/  FFMA R103, R39.reuse, R27, R44 ;  /* 0x0000001b27677223 */ /* 0x040fe2000000002c */
[----:B------:R-:W-:Y:S01]  /*1d60*/  FFMA R105, R39, R35, R38 ;  /* 0x0000002327697223 */ /* 0x000fe20000000026 */
        /* <DEDUP_REMOVED lines=8> */
[----:B------:R-:W2:Y:S01]  /*1df0*/  LDS.128 R44, [R79+0x820] ;  /* 0x000820004f2c7984 */ /* 0x000ea20000000c00 */
[----:B------:R-:W-:Y:S01]  /*1e00*/  FFMA R92, R10, R26, R37 ;  /* 0x0000001a0a5c7223 */ /* 0x000fe20000000025 */
[----:B------:R-:W-:Y:S01]  /*1e10*/  FFMA R97, R11, R35, R8 ;  /* 0x000000230b617223 */ /* 0x000fe20000000008 */
[----:B------:R-:W-:Y:S01]  /*1e20*/  FFMA R8, R12, R32, R125 ;  /* 0x000000200c087223 */ /* 0x000fe2000000007d */
[----:B------:R-:W-:Y:S01]  /*1e30*/  FFMA R88, R10, R30, R9 ;  /* 0x0000001e0a587223 */ /* 0x000fe20000000009 */
[C---:B------:R-:W-:Y:S01]  /*1e40*/  FFMA R36, R12.reuse, R24, R121 ;  /* 0x000000180c247223 */ /* 0x040fe20000000079 */
[C---:B------:R-:W-:Y:S01]  /*1e50*/  FFMA R10, R12.reuse, R20, R43 ;  /* 0x000000140c0a7223 */ /* 0x040fe2000000002b */
[----:B------:R-:W-:Y:S01]  /*1e60*/  FFMA R12, R12, R28, R41 ;  /* 0x0000001c0c0c7223 */ /* 0x000fe20000000029 */
[C---:B------:R-:W-:Y:S01]  /*1e70*/  FFMA R37, R13.reuse, R33, R8 ;  /* 0x000000210d257223 */ /* 0x040fe20000000008 */
[----:B------:R-:W3:Y:S01]  /*1e80*/  LDS.128 R40, [R79+0x860] ;  /* 0x000860004f287984 */ /* 0x000ee20000000c00 */
[----:B------:R-:W-:Y:S01]  /*1e90*/  FFMA R9, R13, R25, R36 ;  /* 0x000000190d097223 */ /* 0x000fe20000000024 */
[C---:B------:R-:W-:Y:S01]  /*1ea0*/  FFMA R92, R11.reuse, R27, R92 ;  /* 0x0000001b0b5c7223 */ /* 0x040fe2000000005c */
[C---:B------:R-:W-:Y:S01]  /*1eb0*/  FFMA R64, R14.reuse, R34, R37 ;  /* 0x000000220e407223 */ /* 0x040fe20000000025 */
[C---:B------:R-:W-:Y:S01]  /*1ec0*/  FFMA R90, R11.reuse, R23, R90 ;  /* 0x000000170b5a7223 */ /* 0x040fe2000000005a */
[----:B------:R-:W4:Y:S01]  /*1ed0*/  LDS.128 R36, [R79+0x8a0] ;  /* 0x0008a0004f247984 */ /* 0x000f220000000c00 */
[----:B------:R-:W-:Y:S01]  /*1ee0*/  FFMA R88, R11, R31, R88 ;  /* 0x0000001f0b587223 */ /* 0x000fe20000000058 */
[C---:B------:R-:W-:Y:S01]  /*1ef0*/  FFMA R11, R13.reuse, R21, R10 ;  /* 0x000000150d0b7223 */ /* 0x040fe2000000000a */
[----:B------:R-:W-:Y:S01]  /*1f00*/  FFMA R13, R13, R29, R12 ;  /* 0x0000001d0d0d7223 */ /* 0x000fe2000000000c */
[----:B------:R-:W5:Y:S01]  /*1f10*/  LDS.128 R48, [R79+0x8e0] ;  /* 0x0008e0004f307984 */ /* 0x000f620000000c00 */
        /* <DEDUP_REMOVED lines=19> */
[----:B------:R-:W-:Y:S01]  /*2050*/  FFMA R60, R15, R27, R60 ;  /* 0x0000001b0f3c7223 */ /* 0x000fe2000000003c */
        /* <DEDUP_REMOVED lines=24> */
[C---:B----4-:R-:W-:Y:S01]  /*21e0*/  FFMA R10, R36.reuse, R20, R109 ;  /* 0x00000014240a7223 */ /* 0x050fe2000000006d */
[----:B------:R-:W-:Y:S01]  /*21f0*/  FFMA R8, R36, R28, R107 ;  /* 0x0000001c24087223 */ /* 0x000fe2000000006b */
[----:B------:R-:W-:Y:S01]  /*2200*/  FFMA R67, R47, R35, R46 ;  /* 0x000000232f437223 */ /* 0x000fe2000000002e */
[C---:B------:R-:W-:Y:S01]  /*2210*/  FFMA R86, R42.reuse, R26, R41 ;  /* 0x0000001a2a567223 */ /* 0x040fe20000000029 */
[C---:B------:R-:W-:Y:S01]  /*2220*/  FFMA R70, R42.reuse, R30, R11 ;  /* 0x0000001e2a467223 */ /* 0x040fe2000000000b */
[----:B------:R-:W-:Y:S01]  /*2230*/  FFMA R84, R42, R22, R9 ;  /* 0x000000162a547223 */ /* 0x000fe20000000009 */
[----:B------:R-:W-:Y:S01]  /*2240*/  FFMA R12, R36, R24, R111 ;  /* 0x00000018240c7223 */ /* 0x000fe2000000006f */
[C---:B------:R-:W-:Y:S01]  /*2250*/  FFMA R87, R37.reuse, R21, R10 ;  /* 0x0000001525577223 */ /* 0x040fe2000000000a */
[----:B------:R-:W-:Y:S01]  /*2260*/  FFMA R41, R37, R29, R8 ;  /* 0x0000001d25297223 */ /* 0x000fe20000000008 */
[----:B-----5:R-:W-:Y:S01]  /*2270*/  FFMA R56, R48, R28, R56 ;  /* 0x0000001c30387223 */ /* 0x020fe20000000038 */
[----:B------:R-:W1:Y:S01]  /*2280*/  LDS.128 R44, [R79+0x30] ;  /* 0x000030004f2c7984 */ /* 0x000e620000000c00 */
[C---:B------:R-:W-:Y:S01]  /*2290*/  FFMA R54, R15.reuse, R23, R54 ;  /* 0x000000170f367223 */ /* 0x040fe20000000036 */
[C---:B------:R-:W-:Y:S01]  /*22a0*/  FFMA R52, R15.reuse, R31, R52 ;  /* 0x0000001f0f347223 */ /* 0x040fe20000000034 */
[----:B------:R-:W-:Y:S01]  /*22b0*/  FFMA R64, R15, R35, R64 ;  /* 0x000000230f407223 */ /* 0x000fe20000000040 */
[----:B------:R-:W2:Y:S01]  /*22c0*/  LDS.128 R8, [R77+0x30] ;  /* 0x000030004d087984 */ /* 0x000ea20000000c00 */
[----:B------:R-:W-:Y:S01]  /*22d0*/  FFMA R40, R42, R34, R13 ;  /* 0x000000222a287223 */ /* 0x000fe2000000000d */
[-C--:B------:R-:W-:Y:S01]  /*22e0*/  FFMA R36, R36, R32.reuse, R113 ;  /* 0x0000002024247223 */ /* 0x080fe20000000071 */
[----:B------:R-:W-:Y:S01]  /*22f0*/  FFMA R89, R37, R25, R12 ;  /* 0x0000001925597223 */ /* 0x000fe2000000000c */
[C---:B------:R-:W-:Y:S01]  /*2300*/  FFMA R32, R48.reuse, R32, R59 ;  /* 0x0000002030207223 */ /* 0x040fe2000000003b */
[----:B------:R-:W-:Y:S01]  /*2310*/  FFMA R29, R49, R29, R56 ;  /* 0x0000001d311d7223 */ /* 0x000fe20000000038 */
[----:B------:R-:W3:Y:S01]  /*2320*/  LDS.128 R12, [R77+0x70] ;  /* 0x000070004d0c7984 */ /* 0x000ee20000000c00 */
[C---:B------:R-:W-:Y:S01]  /*2330*/  FFMA R24, R48.reuse, R24, R119 ;  /* 0x0000001830187223 */ /* 0x040fe20000000077 */
[----:B------:R-:W-:Y:S01]  /*2340*/  FFMA R20, R48, R20, R123 ;  /* 0x0000001430147223 */ /* 0x000fe2000000007b */
[----:B------:R-:W-:Y:S01]  /*2350*/  FFMA R37, R37, R33, R36 ;  /* 0x0000002125257223 */ /* 0x000fe20000000024 */
[----:B------:R-:W4:Y:S01]  /*2360*/  LDS.128 R56, [R77+0xf0] ;  /* 0x0000f0004d387984 */ /* 0x000f220000000c00 */
        /* <DEDUP_REMOVED lines=10> */
[----:B------:R-:W5:Y:S01]  /*2410*/  LDS.128 R40, [R79+0x70] ;  /* 0x000070004f287984 */ /* 0x000f620000000c00 */
[C---:B------:R-:W-:Y:S01]  /*2420*/  FFMA R87, R39.reuse, R31, R24 ;  /* 0x0000001f27577223 */ /* 0x040fe20000000018 */
[C---:B------:R-:W-:Y:S01]  /*2430*/  FFMA R89, R39.reuse, R23, R28 ;  /* 0x0000001727597223 */ /* 0x040fe2000000001c */
[C---:B------:R-:W-:Y:S01]  /*2440*/  FFMA R91, R39.reuse, R27, R38 ;  /* 0x0000001b275b7223 */ /* 0x040fe20000000026 */
[----:B------:R-:W-:Y:S01]  /*2450*/  FFMA R93, R39, R35, R20 ;  /* 0x00000023275d7223 */ /* 0x000fe20000000014 */
[C---:B------:R-:W-:Y:S01]  /*2460*/  FFMA R66, R50.reuse, R22, R21 ;  /* 0x0000001632427223 */ /* 0x040fe20000000015 */
[----:B------:R-:W5:Y:S01]  /*2470*/  LDS.128 R36, [R79+0xb0] ;  /* 0x0000b0004f247984 */ /* 0x000f620000000c00 */
[C---:B------:R-:W-:Y:S01]  /*2480*/  FFMA R62, R50.reuse, R26, R25 ;  /* 0x0000001a323e7223 */ /* 0x040fe20000000019 */
[----:B------:R-:W-:Y:S01]  /*2490*/  FFMA R68, R50, R30, R29 ;  /* 0x0000001e32447223 */ /* 0x000fe2000000001d */
[----:B------:R-:W-:Y:S01]  /*24a0*/  FFMA R66, R51, R23, R66 ;  /* 0x0000001733427223 */ /* 0x000fe20000000042 */
[----:B------:R-:W-:Y:S01]  /*24b0*/  FFMA R33, R49, R33, R32 ;  /* 0x0000002131217223 */ /* 0x000fe20000000020 */
[C---:B------:R-:W-:Y:S01]  /*24c0*/  FFMA R62, R51.reuse, R27, R62 ;  /* 0x0000001b333e7223 */ /* 0x040fe2000000003e */
[----:B------:R-:W-:-:S02]  /*24d0*/  FFMA R68, R51, R31, R68 ;  /* 0x0000001f33447223 */ /* 0x000fc40000000044 */
[----:B------:R-:W-:Y:S01]  /*24e0*/  FFMA R94, R50, R34, R33 ;  /* 0x00000022325e7223 */ /* 0x000fe20000000021 */
[----:B-1----:R-:W-:-:S03]  /*24f0*/  FFMA R20, R44, R16, R99 ;  /* 0x000000102c147223 */ /* 0x002fc60000000063 */
[----:B------:R-:W-:Y:S01]  /*2500*/  FFMA R94, R51, R35, R94 ;  /* 0x00000023335e7223 */ /* 0x000fe2000000005e */
[----:B--2---:R-:W-:Y:S01]  /*2510*/  FFMA R22, R44, R8, R101 ;  /* 0x000000082c167223 */ /* 0x004fe20000000065 */
[C---:B------:R-:W-:Y:S01]  /*2520*/  FFMA R29, R45.reuse, R17, R20 ;  /* 0x000000112d1d7223 */ /* 0x040fe20000000014 */
[----:B------:R-:W-:Y:S02]  /*2530*/  LDS.128 R48, [R79+0x870] ;  /* 0x000870004f307984 */ /* 0x000fe40000000c00 */
[----:B------:R-:W-:Y:S01]  /*2540*/  FFMA R27, R45, R9, R22 ;  /* 0x000000092d1b7223 */ /* 0x000fe20000000016 */
[----:B------:R-:W-:Y:S01]  /*2550*/  FFMA R26, R46, R18, R29 ;  /* 0x000000122e1a7223 */ /* 0x000fe2000000001d */
[C---:B---3--:R-:W-:Y:S01]  /*2560*/  FFMA R24, R44.reuse, R12, R103 ;  /* 0x0000000c2c187223 */ /* 0x048fe20000000067 */
[----:B------:R-:W1:Y:S02]  /*2570*/  LDS.128 R20, [R79+0xf0] ;  /* 0x0000f0004f147984 */ /* 0x000e640000000c00 */
[----:B------:R-:W-:Y:S01]  /*2580*/  FFMA R26, R47, R19, R26 ;  /* 0x000000132f1a7223 */ /* 0x000fe2000000001a */
[----:B----4-:R-:W-:Y:S01]  /*2590*/  FFMA R44, R44, R56, R105 ;  /* 0x000000382c2c7223 */ /* 0x010fe20000000069 */
[----:B------:R-:W-:Y:S01]  /*25a0*/  FFMA R25, R45, R13, R24 ;  /* 0x0000000d2d197223 */ /* 0x000fe20000000018 */
[----:B------:R-:W-:-:S02]  /*25b0*/  FFMA R24, R46, R10, R27 ;  /* 0x0000000a2e187223 */ /* 0x000fc4000000001b */
[----:B------:R-:W-:Y:S01]  /*25c0*/  FFMA R45, R45, R57, R44 ;  /* 0x000000392d2d7223 */ /* 0x000fe2000000002c */
[C---:B------:R-:W-:Y:S01]  /*25d0*/  FFMA R28, R46.reuse, R14, R25 ;  /* 0x0000000e2e1c7223 */ /* 0x040fe20000000019 */
[C---:B------:R-:W-:Y:S02]  /*25e0*/  FFMA R24, R47.reuse, R11, R24 ;  /* 0x0000000b2f187223 */ /* 0x040fe40000000018 */
[----:B------:R-:W-:Y:S01]  /*25f0*/  FFMA R46, R46, R58, R45 ;  /* 0x0000003a2e2e7223 */ /* 0x000fe2000000002d */
[C---:B------:R-:W-:Y:S01]  /*2600*/  FFMA R25, R47.reuse, R15, R28 ;  /* 0x0000000f2f197223 */ /* 0x040fe2000000001c */
[C---:B-----5:R-:W-:Y:S02]  /*2610*/  FFMA R92, R40.reuse, R12, R92 ;  /* 0x0000000c285c7223 */ /* 0x060fe4000000005c */
[----:B------:R-:W-:Y:S01]  /*2620*/  FFMA R27, R47, R59, R46 ;  /* 0x0000003b2f1b7223 */ /* 0x000fe2000000002e */
[C---:B------:R-:W-:Y:S01]  /*2630*/  FFMA R90, R40.reuse, R8, R90 ;  /* 0x00000008285a7223 */ /* 0x040fe2000000005a */
[----:B------:R-:W2:Y:S01]  /*2640*/  LDS.128 R44, [R79+0x830] ;  /* 0x000830004f2c7984 */ /* 0x000ea20000000c00 */
        /* <DEDUP_REMOVED lines=18> */
[-C--:B------:R-:W-:Y:S01]  /*2770*/  FFMA R29, R43, R15.reuse, R32 ;  /* 0x0000000f2b1d7223 */ /* 0x080fe20000000020 */
[C---:B------:R-:W-:Y:S01]  /*2780*/  FFMA R36, R38.reuse, R14, R33 ;  /* 0x0000000e26247223 */ /* 0x040fe20000000021 */
[C---:B------:R-:W-:Y:S01]  /*2790*/  FFMA R32, R38.reuse, R10, R35 ;  /* 0x0000000a26207223 */ /* 0x040fe20000000023 */
[C---:B------:R-:W-:Y:S01]  /*27a0*/  FFMA R34, R38.reuse, R18, R41 ;  /* 0x0000001226227223 */ /* 0x040fe20000000029 */
[----:B------:R-:W-:Y:S01]  /*27b0*/  FFMA R38, R38, R58, R37 ;  /* 0x0000003a26267223 */ /* 0x000fe20000000025 */
[C---:B------:R-:W-:Y:S01]  /*27c0*/  FFMA R33, R39.reuse, R15, R36 ;  /* 0x0000000f27217223 */ /* 0x040fe20000000024 */
[C---:B-1----:R-:W-:Y:S01]  /*27d0*/  FFMA R40, R20.reuse, R12, R69 ;  /* 0x0000000c14287223 */ /* 0x042fe20000000045 */
        /* <DEDUP_REMOVED lines=19> */
[C---:B--2---:R-:W-:Y:S01]  /*2910*/  FFMA R36, R44.reuse, R12, R65 ;  /* 0x0000000c2c247223 */ /* 0x044fe20000000041 */
        /* <DEDUP_REMOVED lines=18> */
[----:B------:R-:W1:Y:S01]  /*2a40*/  LDS.128 R52, [R79+0x8b0] ;  /* 0x0008b0004f347984 */ /* 0x000e620000000c00 */
[C---:B------:R-:W-:Y:S01]  /*2a50*/  FFMA R86, R48.reuse, R12, R86 ;  /* 0x0000000c30567223 */ /* 0x040fe20000000056 */
[C---:B------:R-:W-:Y:S01]  /*2a60*/  FFMA R84, R48.reuse, R8, R84 ;  /* 0x0000000830547223 */ /* 0x040fe20000000054 */
[C---:B------:R-:W-:Y:S01]  /*2a70*/  FFMA R61, R49.reuse, R57, R20 ;  /* 0x00000039313d7223 */ /* 0x040fe20000000014 */
[----:B------:R-:W-:Y:S01]  /*2a80*/  FFMA R70, R48, R16, R70 ;  /* 0x0000001030467223 */ /* 0x000fe20000000046 */
[----:B------:R-:W2:Y:S01]  /*2a90*/  LDS.128 R20, [R79+0x8f0] ;  /* 0x0008f0004f147984 */ /* 0x000ea20000000c00 */
[C---:B------:R-:W-:Y:S01]  /*2aa0*/  FFMA R37, R49.reuse, R13, R86 ;  /* 0x0000000d31257223 */ /* 0x040fe20000000056 */
[C---:B------:R-:W-:Y:S01]  /*2ab0*/  FFMA R39, R49.reuse, R9, R84 ;  /* 0x0000000931277223 */ /* 0x040fe20000000054 */
[----:B------:R-:W-:Y:S01]  /*2ac0*/  FFMA R49, R49, R17, R70 ;  /* 0x0000001131317223 */ /* 0x000fe20000000046 */
[----:B------:R-:W-:Y:S06]  /*2ad0*/  BAR.SYNC 0x0 ;  /* 0x0000000000007b1d */ /* 0x000fec0000000000 */
[----:B------:R-:W-:Y:S01]  /*2ae0*/  @!PT LDS RZ, [RZ] ;  /* 0x00000000fffff984 */ /* 0x000fe20000000800 */
[----:B------:R-:W-:Y:S01]  /*2af0*/  @!PT LDS RZ, [RZ] ;  /* 0x00000000fffff984 */ /* 0x000fe20000000800 */
[----:B------:R-:W-:Y:S01]  /*2b00*/  @!PT LDS RZ, [RZ] ;  /* 0x00000000fffff984 */ /* 0x000fe20000000800 */
[----:B------:R3:W-:Y:S01]  /*2b10*/  LDGSTS.E.BYPASS.128 [R81], [R74.64], !P0 ;  /* 0x000000004a517fae */ /* 0x0007e2000c101c44 */
[C---:B------:R-:W-:Y:S01]  /*2b20*/  FFMA R36, R50.reuse, R58, R61 ;  /* 0x0000003a32247223 */ /* 0x040fe2000000003d */
[C---:B------:R-:W-:Y:S01]  /*2b30*/  FFMA R38, R50.reuse, R14, R37 ;  /* 0x0000000e32267223 */ /* 0x040fe20000000025 */
[C---:B------:R-:W-:Y:S01]  /*2b40*/  FFMA R48, R50.reuse, R10, R39 ;  /* 0x0000000a32307223 */ /* 0x040fe20000000027 */
[----:B------:R4:W-:Y:S01]  /*2b50*/  LDGSTS.E.BYPASS.128 [R80], [R72.64], !P0 ;  /* 0x0000000048507fae */ /* 0x0009e2000c101c44 */
[----:B------:R-:W-:Y:S01]  /*2b60*/  FFMA R50, R50, R18, R49 ;  /* 0x0000001232327223 */ /* 0x000fe20000000031 */
[C---:B------:R-:W-:Y:S01]  /*2b70*/  FFMA R49, R51.reuse, R15, R38 ;  /* 0x0000000f33317223 */ /* 0x040fe20000000026 */
[C---:B------:R-:W-:Y:S01]  /*2b80*/  FFMA R48, R51.reuse, R11, R48 ;  /* 0x0000000b33307223 */ /* 0x040fe20000000030 */
[----:B------:R-:W0:Y:S01]  /*2b90*/  LDGDEPBAR ;  /* 0x00000000000079af */ /* 0x000e220000000000 */
[C---:B------:R-:W-:Y:S01]  /*2ba0*/  FFMA R50, R51.reuse, R19, R50 ;  /* 0x0000001333327223 */ /* 0x040fe20000000032 */
[----:B------:R-:W-:-:S02]  /*2bb0*/  FFMA R51, R51, R59, R36 ;  /* 0x0000003b33337223 */ /* 0x000fc40000000024 */
[----:B------:R5:W-:Y:S01]  /*2bc0*/  LDGSTS.E.BYPASS.128 [R81+0x1000], [R6.64], !P0 ;  /* 0x0100000006517fae */ /* 0x000be2000c101c44 */
[----:B---3--:R-:W-:-:S03]  /*2bd0*/  IADD3 R74, P4, R74, 0x40, RZ ;  /* 0x000000404a4a7810 */ /* 0x008fc60007f9e0ff */
[----:B------:R3:W-:Y:S01]  /*2be0*/  LDGSTS.E.BYPASS.128 [R80+0x1000], [R4.64], !P0 ;  /* 0x0100000004507fae */ /* 0x0007e2000c101c44 */
[----:B----4-:R-:W-:Y:S02]  /*2bf0*/  IADD3 R72, P3, R72, 0x40, RZ ;  /* 0x0000004048487810 */ /* 0x010fe40007f7e0ff */
[----:B------:R-:W-:Y:S01]  /*2c00*/  IADD3.X R75, RZ, R75, RZ, P4, !PT ;  /* 0x0000004bff4b7210 */ /* 0x000fe200027fe4ff */
[----:B------:R-:W0:Y:S01]  /*2c10*/  LDGDEPBAR ;  /* 0x00000000000079af */ /* 0x000e220000000000 */
[----:B------:R-:W-:Y:S02]  /*2c20*/  IADD3.X R73, RZ, R73, RZ, P3, !PT ;  /* 0x00000049ff497210 */ /* 0x000fe40001ffe4ff */
[----:B-----5:R-:W-:Y:S01]  /*2c30*/  IADD3 R6, P2, R6, 0x40, RZ ;  /* 0x0000004006067810 */ /* 0x020fe20007f5e0ff */
[C---:B-1----:R-:W-:Y:S01]  /*2c40*/  FFMA R36, R52.reuse, R56, R93 ;  /* 0x0000003834247223 */ /* 0x042fe2000000005d */
[C---:B------:R-:W-:Y:S01]  /*2c50*/  FFMA R38, R52.reuse, R16, R87 ;  /* 0x0000001034267223 */ /* 0x040fe20000000057 */
[C---:B------:R-:W-:Y:S01]  /*2c60*/  FFMA R60, R52.reuse, R8, R89 ;  /* 0x00000008343c7223 */ /* 0x040fe20000000059 */
[-C--:B------:R-:W-:Y:S01]  /*2c70*/  FFMA R52, R52, R12.reuse, R91 ;  /* 0x0000000c34347223 */ /* 0x080fe2000000005b */
[----:B---3--:R-:W-:Y:S01]  /*2c80*/  IADD3 R4, P1, R4, 0x40, RZ ;  /* 0x0000004004047810 */ /* 0x008fe20007f3e0ff */
        /* <DEDUP_REMOVED lines=19> */
[----:B------:R-:W-:-:S04]  /*2dc0*/  DEPBAR.LE SB0, 0x0 ;  /* 0x000080000000791a */ /* 0x000fc80000000000 */
        /* <DEDUP_REMOVED lines=9> */
[----:B------:R-:W-:Y:S02]  /*2e60*/  IADD3.X R7, RZ, R7, RZ, P2, !PT ;  /* 0x00000007ff077210 */ /* 0x000fe400017fe4ff */
[----:B------:R-:W-:Y:S01]  /*2e70*/  IADD3.X R5, RZ, R5, RZ, P1, !PT ;  /* 0x00000005ff057210 */ /* 0x000fe20000ffe4ff */
[----:B------:R-:W-:Y:S06]  /*2e80*/  BAR.SYNC 0x0 ;  /* 0x0000000000007b1d */ /* 0x000fec0000000000 */
[----:B------:R-:W-:Y:S01]  /*2e90*/  @P0 CALL.REL.NOINC `(.L_x_0) ;  /* 0x0000001000000944 */ /* 0x000fe20003c00000 */
[----:B------:R-:W-:Y:S05]  /*2ea0*/  BRA `(.L_x_1) ;  /* 0xffffdb8000007947 */ /* 0x000fea000383ffff */
.L_x_0:
[----:B------:R-:W-:Y:S01]  /*2eb0*/  LOP3.LUT R0, R0, 0x3c, R83, 0xf8, !PT ;  /* 0x0000003c00007812 */ /* 0x000fe200078ef853 */
[----:B------:R-:W-:Y:S01]  /*2ec0*/  IMAD R78, R85, 0x110, R78 ;  /* 0x00000110554e7824 */ /* 0x000fe200078e024e */
[----:B------:R-:W-:-:S04]  /*2ed0*/  DEPBAR.LE SB0, 0x0 ;  /* 0x000080000000791a */ /* 0x000fc80000000000 */
[----:B------:R-:W-:Y:S01]  /*2ee0*/  ISETP.GE.AND P0, PT, R0, 0x80, PT ;  /* 0x000000800000780c */ /* 0x000fe20003f06270 */
[----:B------:R-:W-:Y:S06]  /*2ef0*/  BAR.SYNC 0x0 ;  /* 0x0000000000007b1d */ /* 0x000fec0000000000 */
[----:B------:R-:W-:Y:S01]  /*2f00*/  SHF.L.U32 R4, R78, 0x2, RZ ;  /* 0x000000024e047819 */ /* 0x000fe200000006ff */
[----:B------:R-:W-:Y:S01]  /*2f10*/  STS.128 [R78.X4], R24 ;  /* 0x000000184e007388 */ /* 0x000fe20000004c00 */
[----:B------:R-:W-:Y:S01]  /*2f20*/  ISETP.LT.AND P1, PT, R3, R82, !P0 ;  /* 0x000000520300720c */ /* 0x000fe20004721270 */
[----:B------:R-:W-:Y:S01]  /*2f30*/  CS2R R60, SRZ ;  /* 0x00000000003c7805 */ /* 0x000fe2000001ff00 */
[----:B------:R-:W-:Y:S01]  /*2f40*/  CS2R R62, SRZ ;  /* 0x00000000003e7805 */ /* 0x000fe2000001ff00 */
[----:B------:R-:W-:Y:S01]  /*2f50*/  IMAD R85, R85, -0x330, R4 ;  /* 0xfffffcd055557824 */ /* 0x000fe200078e0204 */
[----:B------:R-:W-:Y:S01]  /*2f60*/  STS.128 [R78.X4+0x110], R28 ;  /* 0x0001101c4e007388 */ /* 0x000fe20000004c00 */
[----:B------:R-:W-:Y:S01]  /*2f70*/  IMAD.WIDE R64, R0, R2, c[0x0][0x160] ;  /* 0x0000580000407625 */ /* 0x000fe200078e0202 */
[----:B------:R-:W-:-:S02]  /*2f80*/  LOP3.LUT R67, R3, 0x8, RZ, 0xfc, !PT ;  /* 0x0000000803437812 */ /* 0x000fc400078efcff */
[----:B------:R-:W-:Y:S01]  /*2f90*/  STS.128 [R78.X4+0x220], R32 ;  /* 0x000220204e007388 */ /* 0x000fe20000004c00 */
[----:B------:R-:W-:-:S03]  /*2fa0*/  LOP3.LUT R77, R3, 0x18, RZ, 0xfc, !PT ;  /* 0x00000018034d7812 */ /* 0x000fc600078efcff */
[----:B------:R-:W-:Y:S01]  /*2fb0*/  STS.128 [R78.X4+0x330], R40 ;  /* 0x000330284e007388 */ /* 0x000fe20000004c00 */
[C---:B------:R-:W-:Y:S02]  /*2fc0*/  LOP3.LUT R69, R3.reuse, 0x10, RZ, 0xfc, !PT ;  /* 0x0000001003457812 */ /* 0x040fe400078efcff */
[C---:B------:R-:W-:Y:S01]  /*2fd0*/  LOP3.LUT R79, R3.reuse, 0x20, RZ, 0xfc, !PT ;  /* 0x00000020034f7812 */ /* 0x040fe200078efcff */
[----:B------:R-:W-:Y:S06]  /*2fe0*/  BAR.SYNC 0x0 ;  /* 0x0000000000007b1d */ /* 0x000fec0000000000 */
[----:B------:R-:W1:Y:S01]  /*2ff0*/  LDS.128 R36, [R85] ;  /* 0x0000000055247984 */ /* 0x000e620000000c00 */
[----:B------:R-:W-:-:S02]  /*3000*/  LOP3.LUT R83, R3, 0x30, RZ, 0xfc, !PT ;  /* 0x0000003003537812 */ /* 0x000fc400078efcff */
[----:B------:R-:W-:Y:S01]  /*3010*/  LOP3.LUT R81, R3, 0x28, RZ, 0xfc, !PT ;  /* 0x0000002803517812 */ /* 0x000fe200078efcff */
[----:B------:R-:W2:Y:S01]  /*3020*/  LDS.128 R12, [R85+0x880] ;  /* 0x00088000550c7984 */ /* 0x000ea20000000c00 */
[----:B------:R-:W-:-:S03]  /*3030*/  P2R R18, PR, RZ, 0x2 ;  /* 0x00000002ff127803 */ /* 0x000fc60000000000 */
[----:B------:R-:W-:Y:S04]  /*3040*/  LDS.128 R8, [R85+0x1100] ;  /* 0x0011000055087984 */ /* 0x000fe80000000c00 */
[----:B------:R-:W3:Y:S04]  /*3050*/  LDS.128 R4, [R85+0x1980] ;  /* 0x0019800055047984 */ /* 0x000ee80000000c00 */
[----:B------:R-:W-:Y:S06]  /*3060*/  BAR.SYNC 0x0 ;  /* 0x0000000000007b1d */ /* 0x000fec0000000000 */
[----:B------:R-:W-:Y:S04]  /*3070*/  STS.128 [R78.X4], R44 ;  /* 0x0000002c4e007388 */ /* 0x000fe80000004c00 */
[----:B------:R-:W-:Y:S04]  /*3080*/  STS.128 [R78.X4+0x110], R48 ;  /* 0x000110304e007388 */ /* 0x000fe80000004c00 */
[----:B------:R-:W-:Y:S04]  /*3090*/  STS.128 [R78.X4+0x220], R52 ;  /* 0x000220344e007388 */ /* 0x000fe80000004c00 */
[----:B------:R-:W-:Y:S04]  /*30a0*/  STS.128 [R78.X4+0x330], R56 ;  /* 0x000330384e007388 */ /* 0x000fe80000004c00 */
[----:B------:R-:W-:Y:S06]  /*30b0*/  BAR.SYNC 0x0 ;  /* 0x0000000000007b1d */ /* 0x000fec0000000000 */
[----:B------:R4:W1:Y:S01]  /*30c0*/  @P1 LDG.E.EL.128 R60, [R64.64] ;  /* 0x00000004403c1981 */ /* 0x000862000c2e1d00 */
[-C--:B------:R-:W-:Y:S01]  /*30d0*/  ISETP.LT.AND P6, PT, R67, R82.reuse, !P0 ;  /* 0x000000524300720c */ /* 0x080fe200047c1270 */
[----:B------:R-:W-:Y:S01]  /*30e0*/  CS2R R32, SRZ ;  /* 0x0000000000207805 */ /* 0x000fe2000001ff00 */
[-C--:B------:R-:W-:Y:S01]  /*30f0*/  ISETP.LT.AND P4, PT, R77, R82.reuse, !P0 ;  /* 0x000000524d00720c */ /* 0x080fe20004781270 */
[----:B------:R-:W-:Y:S01]  /*3100*/  CS2R R34, SRZ ;  /* 0x0000000000227805 */ /* 0x000fe2000001ff00 */
[-C--:B------:R-:W-:Y:S01]  /*3110*/  ISETP.LT.AND P5, PT, R69, R82.reuse, !P0 ;  /* 0x000000524500720c */ /* 0x080fe200047a1270 */
[----:B------:R-:W-:Y:S01]  /*3120*/  CS2R R56, SRZ ;  /* 0x0000000000387805 */ /* 0x000fe2000001ff00 */
[----:B------:R-:W-:Y:S01]  /*3130*/  CS2R R58, SRZ ;  /* 0x00000000003a7805 */ /* 0x000fe2000001ff00 */
[-C--:B------:R-:W-:Y:S01]  /*3140*/  ISETP.LT.AND P3, PT, R79, R82.reuse, !P0 ;  /* 0x000000524f00720c */ /* 0x080fe20004761270 */
[----:B------:R-:W-:Y:S01]  /*3150*/  CS2R R40, SRZ ;  /* 0x0000000000287805 */ /* 0x000fe2000001ff00 */
[-C--:B------:R-:W-:Y:S01]  /*3160*/  ISETP.LT.AND P1, PT, R83, R82.reuse, !P0 ;  /* 0x000000525300720c */ /* 0x080fe20004721270 */
[----:B------:R-:W-:Y:S01]  /*3170*/  CS2R R42, SRZ ;  /* 0x00000000002a7805 */ /* 0x000fe2000001ff00 */
[-C--:B------:R-:W-:Y:S01]  /*3180*/  ISETP.LT.AND P2, PT, R81, R82.reuse, !P0 ;  /* 0x000000525100720c */ /* 0x080fe20004741270 */
[----:B------:R-:W-:Y:S01]  /*3190*/  CS2R R24, SRZ ;  /* 0x0000000000187805 */ /* 0x000fe2000001ff00 */
[----:B------:R4:W2:Y:S01]  /*31a0*/  @P6 LDG.E.EL.128 R56, [R64.64] ;  /* 0x0000000440386981 */ /* 0x0008a2000c2e1d00 */
[----:B------:R-:W-:Y:S01]  /*31b0*/  P2R R44, PR, RZ, 0x40 ;  /* 0x00000040ff2c7803 */ /* 0x000fe20000000000 */
[----:B------:R-:W-:Y:S01]  /*31c0*/  CS2R R26, SRZ ;  /* 0x00000000001a7805 */ /* 0x000fe2000001ff00 */
[----:B------:R-:W-:Y:S01]  /*31d0*/  LOP3.LUT R87, R3, 0x38, RZ, 0xfc, !PT ;  /* 0x0000003803577812 */ /* 0x000fe200078efcff */
[----:B------:R-:W-:Y:S01]  /*31e0*/  CS2R R16, SRZ ;  /* 0x0000000000107805 */ /* 0x000fe2000001ff00 */
[----:B------:R-:W-:Y:S01]  /*31f0*/  ISETP.NE.AND P6, PT, R18, RZ, PT ;  /* 0x000000ff1200720c */ /* 0x000fe20003fc5270 */
[----:B------:R-:W-:Y:S01]  /*3200*/  CS2R R20, SRZ ;  /* 0x0000000000147805 */ /* 0x000fe2000001ff00 */
[----:B------:R-:W-:Y:S01]  /*3210*/  CS2R R18, SRZ ;  /* 0x0000000000127805 */ /* 0x000fe2000001ff00 */
[----:B------:R-:W-:Y:S01]  /*3220*/  CS2R R22, SRZ ;  /* 0x0000000000167805 */ /* 0x000fe2000001ff00 */
[----:B------:R4:W3:Y:S01]  /*3230*/  @P4 LDG.E.EL.128 R32, [R64.64] ;  /* 0x0000000440204981 */ /* 0x0008e2000c2e1d00 */
[----:B------:R-:W-:-:S03]  /*3240*/  ISETP.LT.AND P0, PT, R87, R82, !P0 ;  /* 0x000000525700720c */ /* 0x000fc60004701270 */
[----:B------:R4:W5:Y:S04]  /*3250*/  @P5 LDG.E.EL.128 R40, [R64.64] ;  /* 0x0000000440285981 */ /* 0x000968000c2e1d00 */
[----:B------:R4:W5:Y:S04]  /*3260*/  @P3 LDG.E.EL.128 R24, [R64.64] ;  /* 0x0000000440183981 */ /* 0x000968000c2e1d00 */
[----:B------:R4:W5:Y:S01]  /*3270*/  @P1 LDG.E.EL.128 R16, [R64.64] ;  /* 0x0000000440101981 */ /* 0x000962000c2e1d00 */
[----:B------:R-:W-:-:S03]  /*3280*/  CS2R R28, SRZ ;  /* 0x00000000001c7805 */ /* 0x000fc6000001ff00 */
[----:B------:R4:W5:Y:S01]  /*3290*/  @P2 LDG.E.EL.128 R20, [R64.64] ;  /* 0x0000000440142981 */ /* 0x000962000c2e1d00 */
[----:B------:R-:W-:Y:S01]  /*32a0*/  CS2R R30, SRZ ;  /* 0x00000000001e7805 */ /* 0x000fe2000001ff00 */
[----:B------:R-:W-:Y:S02]  /*32b0*/  LEA R71, R3, R0, 0x7 ;  /* 0x0000000003477211 */ /* 0x000fe400078e38ff */
[----:B------:R-:W1:Y:S04]  /*32c0*/  LDS.128 R52, [R85] ;  /* 0x0000000055347984 */ /* 0x000e680000000c00 */
[----:B------:R4:W5:Y:S01]  /*32d0*/  @P0 LDG.E.EL.128 R28, [R64.64] ;  /* 0x00000004401c0981 */ /* 0x000962000c2e1d00 */
[----:B------:R-:W-:-:S03]  /*32e0*/  IMAD.WIDE R70, R71, R2, c[0x0][0x178] ;  /* 0x00005e0047467625 */ /* 0x000fc600078e0202 */
[----:B------:R-:W1:Y:S01]  /*32f0*/  LDS.128 R48, [R85+0x880] ;  /* 0x0008800055307984 */ /* 0x000e620000000c00 */
[-C--:B------:R-:W-:Y:S02]  /*3300*/  LEA R89, R67, R0.reuse, 0x7 ;  /* 0x0000000043597211 */ /* 0x080fe400078e38ff */
[-C--:B------:R-:W-:Y:S02]  /*3310*/  LEA R69, R69, R0.reuse, 0x7 ;  /* 0x0000000045457211 */ /* 0x080fe400078e38ff */
[-C--:B------:R-:W-:Y:S02]  /*3320*/  LEA R67, R77, R0.reuse, 0x7 ;  /* 0x000000004d437211 */ /* 0x080fe400078e38ff */
[-C--:B------:R-:W-:Y:S02]  /*3330*/  LEA R3, R81, R0.reuse, 0x7 ;  /* 0x0000000051037211 */ /* 0x080fe400078e38ff */
[----:B----4-:R-:W-:Y:S01]  /*3340*/  LEA R65, R87, R0, 0x7 ;  /* 0x0000000057417211 */ /* 0x010fe200078e38ff */
[----:B-1----:R-:W-:Y:S01]  /*3350*/  FADD R72, R36, R60 ;  /* 0x0000003c24487221 */ /* 0x002fe20000000000 */
[----:B------:R-:W-:Y:S01]  /*3360*/  FADD R73, R37, R61 ;  /* 0x0000003d25497221 */ /* 0x000fe20000000000 */
[----:B------:R-:W-:Y:S01]  /*3370*/  FADD R74, R38, R62 ;  /* 0x0000003e264a7221 */ /* 0x000fe20000000000 */
[----:B------:R-:W-:-:S02]  /*3380*/  FADD R75, R39, R63 ;  /* 0x0000003f274b7221 */ /* 0x000fc40000000000 */
[----:B------:R-:W-:Y:S04]  /*3390*/  LDS.128 R36, [R85+0x1980] ;  /* 0x0019800055247984 */ /* 0x000fe80000000c00 */
[----:B------:R-:W-:Y:S01]  /*33a0*/  @P6 STG.E.128 [R70.64], R72 ;  /* 0x0000004846006986 */ /* 0x000fe2000c101d04 */
[----:B------:R-:W-:-:S03]  /*33b0*/  ISETP.NE.AND P6, PT, R44, RZ, PT ;  /* 0x000000ff2c00720c */ /* 0x000fc60003fc5270 */
[----:B------:R-:W1:Y:S01]  /*33c0*/  LDS.128 R44, [R85+0x1100] ;  /* 0x00110000552c7984 */ /* 0x000e620000000c00 */
[-C--:B------:R-:W-:Y:S01]  /*33d0*/  LEA R63, R79, R0.reuse, 0x7 ;  /* 0x000000004f3f7211 */ /* 0x080fe200078e38ff */
[----:B--2---:R-:W-:Y:S01]  /*33e0*/  FADD R12, R12, R56 ;  /* 0x000000380c0c7221 */ /* 0x004fe20000000000 */
[----:B------:R-:W-:Y:S01]  /*33f0*/  LEA R61, R83, R0, 0x7 ;  /* 0x00000000533d7211 */ /* 0x000fe200078e38ff */
[----:B------:R-:W-:Y:S01]  /*3400*/  FADD R13, R13, R57 ;  /* 0x000000390d0d7221 */ /* 0x000fe20000000000 */
[----:B------:R-:W-:Y:S01]  /*3410*/  FADD R14, R14, R58 ;  /* 0x0000003a0e0e7221 */ /* 0x000fe20000000000 */
[----:B------:R-:W-:Y:S01]  /*3420*/  FADD R15, R15, R59 ;  /* 0x0000003b0f0f7221 */ /* 0x000fe20000000000 */
[----:B---3--:R-:W-:Y:S01]  /*3430*/  FADD R4, R4, R32 ;  /* 0x0000002004047221 */ /* 0x008fe20000000000 */
[----:B------:R-:W-:Y:S01]  /*3440*/  FADD R5, R5, R33 ;  /* 0x0000002105057221 */ /* 0x000fe20000000000 */
[----:B------:R-:W-:Y:S01]  /*3450*/  FADD R6, R6, R34 ;  /* 0x0000002206067221 */ /* 0x000fe20000000000 */
[----:B------:R-:W-:Y:S01]  /*3460*/  FADD R7, R7, R35 ;  /* 0x0000002307077221 */ /* 0x000fe20000000000 */
[-C--:B------:R-:W-:Y:S01]  /*3470*/  IMAD.WIDE R32, R89, R2.reuse, c[0x0][0x178] ;  /* 0x00005e0059207625 */ /* 0x080fe200078e0202 */
[----:B-----5:R-:W-:Y:S01]  /*3480*/  FADD R8, R8, R40 ;  /* 0x0000002808087221 */ /* 0x020fe20000000000 */
[----:B------:R-:W-:Y:S01]  /*3490*/  FADD R9, R9, R41 ;  /* 0x0000002909097221 */ /* 0x000fe20000000000 */
[----:B------:R-:W-:Y:S01]  /*34a0*/  FADD R10, R10, R42 ;  /* 0x0000002a0a0a7221 */ /* 0x000fe20000000000 */
[----:B------:R-:W-:Y:S01]  /*34b0*/  FADD R11, R11, R43 ;  /* 0x0000002b0b0b7221 */ /* 0x000fe20000000000 */
[-C--:B------:R-:W-:Y:S01]  /*34c0*/  IMAD.WIDE R34, R69, R2.reuse, c[0x0][0x178] ;  /* 0x00005e0045227625 */ /* 0x080fe200078e0202 */
[----:B------:R-:W-:Y:S01]  /*34d0*/  FADD R24, R52, R24 ;  /* 0x0000001834187221 */ /* 0x000fe20000000000 */
[----:B------:R-:W-:Y:S01]  /*34e0*/  FADD R25, R53, R25 ;  /* 0x0000001935197221 */ /* 0x000fe20000000000 */
[----:B------:R-:W-:Y:S01]  /*34f0*/  FADD R26, R54, R26 ;  /* 0x0000001a361a7221 */ /* 0x000fe20000000000 */
[-C--:B------:R-:W-:Y:S01]  /*3500*/  IMAD.WIDE R40, R67, R2.reuse, c[0x0][0x178] ;  /* 0x00005e0043287625 */ /* 0x080fe200078e0202 */
[----:B------:R-:W-:Y:S01]  /*3510*/  FADD R27, R55, R27 ;  /* 0x0000001b371b7221 */ /* 0x000fe20000000000 */
[----:B------:R2:W-:Y:S01]  /*3520*/  @P6 STG.E.128 [R32.64], R12 ;  /* 0x0000000c20006986 */ /* 0x0005e2000c101d04 */
[----:B------:R-:W-:Y:S01]  /*3530*/  FADD R20, R48, R20 ;  /* 0x0000001430147221 */ /* 0x000fe20000000000 */
[-C--:B------:R-:W-:Y:S01]  /*3540*/  IMAD.WIDE R42, R63, R2.reuse, c[0x0][0x178] ;  /* 0x00005e003f2a7625 */ /* 0x080fe200078e0202 */
[----:B------:R-:W-:Y:S01]  /*3550*/  FADD R21, R49, R21 ;  /* 0x0000001531157221 */ /* 0x000fe20000000000 */
[----:B------:R-:W-:Y:S01]  /*3560*/  FADD R22, R50, R22 ;  /* 0x0000001632167221 */ /* 0x000fe20000000000 */
[----:B------:R-:W-:Y:S01]  /*3570*/  FADD R23, R51, R23 ;  /* 0x0000001733177221 */ /* 0x000fe20000000000 */
[----:B------:R2:W-:Y:S04]  /*3580*/  @P5 STG.E.128 [R34.64], R8 ;  /* 0x0000000822005986 */ /* 0x0005e8000c101d04 */
[----:B------:R2:W-:Y:S01]  /*3590*/  @P4 STG.E.128 [R40.64], R4 ;  /* 0x0000000428004986 */ /* 0x0005e2000c101d04 */
[----:B-1----:R-:W-:Y:S01]  /*35a0*/  FADD R16, R44, R16 ;  /* 0x000000102c107221 */ /* 0x002fe20000000000 */
[----:B------:R-:W-:Y:S01]  /*35b0*/  FADD R17, R45, R17 ;  /* 0x000000112d117221 */ /* 0x000fe20000000000 */
[----:B------:R-:W-:Y:S01]  /*35c0*/  FADD R18, R46, R18 ;  /* 0x000000122e127221 */ /* 0x000fe20000000000 */
[----:B------:R-:W-:Y:S01]  /*35d0*/  FADD R19, R47, R19 ;  /* 0x000000132f137221 */ /* 0x000fe20000000000 */
[-C--:B------:R-:W-:Y:S01]  /*35e0*/  IMAD.WIDE R44, R3, R2.reuse, c[0x0][0x178] ;  /* 0x00005e00032c7625 */ /* 0x080fe200078e0202 */
[----:B------:R2:W-:Y:S03]  /*35f0*/  @P3 STG.E.128 [R42.64], R24 ;  /* 0x000000182a003986 */ /* 0x0005e6000c101d04 */
[----:B------:R-:W-:Y:S01]  /*3600*/  IMAD.WIDE R46, R61, R2, c[0x0][0x178] ;  /* 0x00005e003d2e7625 */ /* 0x000fe200078e0202 */
[----:B------:R2:W-:Y:S01]  /*3610*/  @P2 STG.E.128 [R44.64], R20 ;  /* 0x000000142c002986 */ /* 0x0005e2000c101d04 */
[----:B------:R-:W-:-:S03]  /*3620*/  FADD R28, R36, R28 ;  /* 0x0000001c241c7221 */ /* 0x000fc60000000000 */
[----:B------:R2:W-:Y:S01]  /*3630*/  @P1 STG.E.128 [R46.64], R16 ;  /* 0x000000102e001986 */ /* 0x0005e2000c101d04 */
[----:B------:R-:W-:Y:S01]  /*3640*/  FADD R29, R37, R29 ;  /* 0x0000001d251d7221 */ /* 0x000fe20000000000 */
[----:B------:R-:W-:Y:S01]  /*3650*/  FADD R30, R38, R30 ;  /* 0x0000001e261e7221 */ /* 0x000fe20000000000 */
[----:B------:R-:W-:Y:S01]  /*3660*/  FADD R31, R39, R31 ;  /* 0x0000001f271f7221 */ /* 0x000fe20000000000 */
[----:B------:R-:W-:Y:S01]  /*3670*/  IMAD.WIDE R2, R65, R2, c[0x0][0x178] ;  /* 0x00005e0041027625 */ /* 0x000fe200078e0202 */
[----:B------:R-:W-:Y:S06]  /*3680*/  @!P0 EXIT ;  /* 0x000000000000894d */ /* 0x000fec0003800000 */
[----:B------:R-:W-:Y:S01]  /*3690*/  STG.E.128 [R2.64], R28 ;  /* 0x0000001c02007986 */ /* 0x000fe2000c101d04 */
[----:B------:R-:W-:Y:S05]  /*36a0*/  EXIT ;  /* 0x000000000000794d */ /* 0x000fea0003800000 */
.L_x_2:
[----:B------:R-:W-:-:S00]  /*36b0*/  BRA `(.L_x_2) ;  /* 0xfffffff000007947 */ /* 0x000fc0000383ffff */
[----:B------:R-:W-:-:S00]  /*36c0*/  NOP ;  /* 0x0000000000007918 */ /* 0x000fc00000000000 */
        /* <DEDUP_REMOVED lines=11> */
.L_x_3:


//--------------------- .nv.shared.triton_mm      --------------------------
	.section	.nv.shared.triton_mm,"aw",@nobits
	.align	16
